//
// Generated by NVIDIA NVVM Compiler
//
// Compiler Build ID: CL-36424714
// Cuda compilation tools, release 13.0, V13.0.88
// Based on NVVM 20.0.0
//

.version 9.0
.target sm_100
.address_size 64

	// .globl	_Z19fused_lstm_update_ciPfPKfS1_S1_S1_S1_S1_S1_S1_S1_S1_

.visible .entry _Z19fused_lstm_update_ciPfPKfS1_S1_S1_S1_S1_S1_S1_S1_S1_(
	.param .u32 _Z19fused_lstm_update_ciPfPKfS1_S1_S1_S1_S1_S1_S1_S1_S1__param_0,
	.param .u64 .ptr .align 1 _Z19fused_lstm_update_ciPfPKfS1_S1_S1_S1_S1_S1_S1_S1_S1__param_1,
	.param .u64 .ptr .align 1 _Z19fused_lstm_update_ciPfPKfS1_S1_S1_S1_S1_S1_S1_S1_S1__param_2,
	.param .u64 .ptr .align 1 _Z19fused_lstm_update_ciPfPKfS1_S1_S1_S1_S1_S1_S1_S1_S1__param_3,
	.param .u64 .ptr .align 1 _Z19fused_lstm_update_ciPfPKfS1_S1_S1_S1_S1_S1_S1_S1_S1__param_4,
	.param .u64 .ptr .align 1 _Z19fused_lstm_update_ciPfPKfS1_S1_S1_S1_S1_S1_S1_S1_S1__param_5,
	.param .u64 .ptr .align 1 _Z19fused_lstm_update_ciPfPKfS1_S1_S1_S1_S1_S1_S1_S1_S1__param_6,
	.param .u64 .ptr .align 1 _Z19fused_lstm_update_ciPfPKfS1_S1_S1_S1_S1_S1_S1_S1_S1__param_7,
	.param .u64 .ptr .align 1 _Z19fused_lstm_update_ciPfPKfS1_S1_S1_S1_S1_S1_S1_S1_S1__param_8,
	.param .u64 .ptr .align 1 _Z19fused_lstm_update_ciPfPKfS1_S1_S1_S1_S1_S1_S1_S1_S1__param_9,
	.param .u64 .ptr .align 1 _Z19fused_lstm_update_ciPfPKfS1_S1_S1_S1_S1_S1_S1_S1_S1__param_10,
	.param .u64 .ptr .align 1 _Z19fused_lstm_update_ciPfPKfS1_S1_S1_S1_S1_S1_S1_S1_S1__param_11
)
{
	.reg .pred 	%p<4>;
	.reg .b32 	%r<10>;
	.reg .b32 	%f<58>;
	.reg .b64 	%rd<39>;

	ld.param.u32 	%r2, [_Z19fused_lstm_update_ciPfPKfS1_S1_S1_S1_S1_S1_S1_S1_S1__param_0];
	ld.param.u64 	%rd2, [_Z19fused_lstm_update_ciPfPKfS1_S1_S1_S1_S1_S1_S1_S1_S1__param_2];
	ld.param.u64 	%rd4, [_Z19fused_lstm_update_ciPfPKfS1_S1_S1_S1_S1_S1_S1_S1_S1__param_4];
	ld.param.u64 	%rd5, [_Z19fused_lstm_update_ciPfPKfS1_S1_S1_S1_S1_S1_S1_S1_S1__param_5];
	ld.param.u64 	%rd8, [_Z19fused_lstm_update_ciPfPKfS1_S1_S1_S1_S1_S1_S1_S1_S1__param_8];
	ld.param.u64 	%rd9, [_Z19fused_lstm_update_ciPfPKfS1_S1_S1_S1_S1_S1_S1_S1_S1__param_9];
	ld.param.u64 	%rd10, [_Z19fused_lstm_update_ciPfPKfS1_S1_S1_S1_S1_S1_S1_S1_S1__param_10];
	ld.param.u64 	%rd11, [_Z19fused_lstm_update_ciPfPKfS1_S1_S1_S1_S1_S1_S1_S1_S1__param_11];
	mov.u32 	%r3, %ctaid.x;
	mov.u32 	%r4, %ntid.x;
	mov.u32 	%r5, %tid.x;
	mad.lo.s32 	%r1, %r3, %r4, %r5;
	setp.ge.s32 	%p1, %r1, %r2;
	@%p1 bra 	$L__BB0_2;
	ld.param.u64 	%rd38, [_Z19fused_lstm_update_ciPfPKfS1_S1_S1_S1_S1_S1_S1_S1_S1__param_7];
	ld.param.u64 	%rd37, [_Z19fused_lstm_update_ciPfPKfS1_S1_S1_S1_S1_S1_S1_S1_S1__param_6];
	ld.param.u64 	%rd36, [_Z19fused_lstm_update_ciPfPKfS1_S1_S1_S1_S1_S1_S1_S1_S1__param_3];
	ld.param.u64 	%rd35, [_Z19fused_lstm_update_ciPfPKfS1_S1_S1_S1_S1_S1_S1_S1_S1__param_1];
	cvta.to.global.u64 	%rd12, %rd36;
	cvta.to.global.u64 	%rd13, %rd37;
	cvta.to.global.u64 	%rd14, %rd9;
	cvta.to.global.u64 	%rd15, %rd2;
	cvta.to.global.u64 	%rd16, %rd4;
	cvta.to.global.u64 	%rd17, %rd38;
	cvta.to.global.u64 	%rd18, %rd10;
	cvta.to.global.u64 	%rd19, %rd5;
	cvta.to.global.u64 	%rd20, %rd8;
	cvta.to.global.u64 	%rd21, %rd11;
	cvta.to.global.u64 	%rd22, %rd35;
	mul.wide.s32 	%rd23, %r1, 4;
	add.s64 	%rd24, %rd12, %rd23;
	ld.global.f32 	%f1, [%rd24];
	add.s64 	%rd25, %rd13, %rd23;
	ld.global.f32 	%f2, [%rd25];
	add.f32 	%f3, %f1, %f2;
	add.s64 	%rd26, %rd14, %rd23;
	ld.global.f32 	%f4, [%rd26];
	add.f32 	%f5, %f3, %f4;
	fma.rn.f32 	%f6, %f5, 0fBBBB989D, 0f3F000000;
	cvt.sat.f32.f32 	%f7, %f6;
	mov.f32 	%f8, 0f4B400001;
	mov.f32 	%f9, 0f437C0000;
	fma.rm.f32 	%f10, %f7, %f9, %f8;
	add.f32 	%f11, %f10, 0fCB40007F;
	neg.f32 	%f12, %f11;
	fma.rn.f32 	%f13, %f5, 0fBFB8AA3B, %f12;
	fma.rn.f32 	%f14, %f5, 0fB2A57060, %f13;
	mov.b32 	%r6, %f10;
	shl.b32 	%r7, %r6, 23;
	mov.b32 	%f15, %r7;
	ex2.approx.ftz.f32 	%f16, %f14;
	fma.rn.f32 	%f17, %f16, %f15, 0f3F800000;
	rcp.rn.f32 	%f18, %f17;
	add.s64 	%rd27, %rd15, %rd23;
	ld.global.f32 	%f19, [%rd27];
	add.s64 	%rd28, %rd16, %rd23;
	ld.global.f32 	%f20, [%rd28];
	add.s64 	%rd29, %rd17, %rd23;
	ld.global.f32 	%f21, [%rd29];
	add.f32 	%f22, %f20, %f21;
	add.s64 	%rd30, %rd18, %rd23;
	ld.global.f32 	%f23, [%rd30];
	add.f32 	%f24, %f22, %f23;
	fma.rn.f32 	%f25, %f24, 0fBBBB989D, 0f3F000000;
	cvt.sat.f32.f32 	%f26, %f25;
	fma.rm.f32 	%f27, %f26, %f9, %f8;
	add.f32 	%f28, %f27, 0fCB40007F;
	neg.f32 	%f29, %f28;
	fma.rn.f32 	%f30, %f24, 0fBFB8AA3B, %f29;
	fma.rn.f32 	%f31, %f24, 0fB2A57060, %f30;
	mov.b32 	%r8, %f27;
	shl.b32 	%r9, %r8, 23;
	mov.b32 	%f32, %r9;
	ex2.approx.ftz.f32 	%f33, %f31;
	fma.rn.f32 	%f34, %f33, %f32, 0f3F800000;
	rcp.rn.f32 	%f35, %f34;
	add.s64 	%rd31, %rd19, %rd23;
	ld.global.f32 	%f36, [%rd31];
	add.s64 	%rd32, %rd20, %rd23;
	ld.global.f32 	%f37, [%rd32];
	add.f32 	%f38, %f36, %f37;
	add.s64 	%rd33, %rd21, %rd23;
	ld.global.f32 	%f39, [%rd33];
	add.f32 	%f40, %f38, %f39;
	abs.f32 	%f41, %f40;
	mul.f32 	%f42, %f41, 0f4038AA3B;
	ex2.approx.ftz.f32 	%f43, %f42;
	add.f32 	%f44, %f43, 0f3F800000;
	rcp.approx.ftz.f32 	%f45, %f44;
	fma.rn.f32 	%f46, %f45, 0fC0000000, 0f3F800000;
	setp.ge.f32 	%p2, %f41, 0f41102CB4;
	selp.f32 	%f47, 0f3F800000, %f46, %p2;
	copysign.f32 	%f48, %f40, %f47;
	mul.f32 	%f49, %f40, %f40;
	fma.rn.f32 	%f50, %f49, 0f3C80F082, 0fBD563CAE;
	fma.rn.f32 	%f51, %f50, %f49, 0f3E085941;
	fma.rn.f32 	%f52, %f51, %f49, 0fBEAAA9ED;
	fma.rn.f32 	%f53, %f52, %f49, 0f00000000;
	fma.rn.f32 	%f54, %f53, %f40, %f40;
	setp.ge.f32 	%p3, %f41, 0f3F19999A;
	selp.f32 	%f55, %f48, %f54, %p3;
	mul.f32 	%f56, %f35, %f55;
	fma.rn.f32 	%f57, %f19, %f18, %f56;
	add.s64 	%rd34, %rd22, %rd23;
	st.global.f32 	[%rd34], %f57;
$L__BB0_2:
	ret;

}
	// .globl	_Z7pw_tanhPfPKfi
.visible .entry _Z7pw_tanhPfPKfi(
	.param .u64 .ptr .align 1 _Z7pw_tanhPfPKfi_param_0,
	.param .u64 .ptr .align 1 _Z7pw_tanhPfPKfi_param_1,
	.param .u32 _Z7pw_tanhPfPKfi_param_2
)
{
	.reg .pred 	%p<4>;
	.reg .b32 	%r<6>;
	.reg .b32 	%f<17>;
	.reg .b64 	%rd<8>;

	ld.param.u64 	%rd1, [_Z7pw_tanhPfPKfi_param_0];
	ld.param.u64 	%rd2, [_Z7pw_tanhPfPKfi_param_1];
	ld.param.u32 	%r2, [_Z7pw_tanhPfPKfi_param_2];
	mov.u32 	%r3, %ctaid.x;
	mov.u32 	%r4, %ntid.x;
	mov.u32 	%r5, %tid.x;
	mad.lo.s32 	%r1, %r3, %r4, %r5;
	setp.ge.s32 	%p1, %r1, %r2;
	@%p1 bra 	$L__BB1_2;
	cvta.to.global.u64 	%rd3, %rd2;
	cvta.to.global.u64 	%rd4, %rd1;
	mul.wide.s32 	%rd5, %r1, 4;
	add.s64 	%rd6, %rd3, %rd5;
	ld.global.f32 	%f1, [%rd6];
	abs.f32 	%f2, %f1;
	mul.f32 	%f3, %f2, 0f4038AA3B;
	ex2.approx.ftz.f32 	%f4, %f3;
	add.f32 	%f5, %f4, 0f3F800000;
	rcp.approx.ftz.f32 	%f6, %f5;
	fma.rn.f32 	%f7, %f6, 0fC0000000, 0f3F800000;
	setp.ge.f32 	%p2, %f2, 0f41102CB4;
	selp.f32 	%f8, 0f3F800000, %f7, %p2;
	copysign.f32 	%f9, %f1, %f8;
	mul.f32 	%f10, %f1, %f1;
	fma.rn.f32 	%f11, %f10, 0f3C80F082, 0fBD563CAE;
	fma.rn.f32 	%f12, %f11, %f10, 0f3E085941;
	fma.rn.f32 	%f13, %f12, %f10, 0fBEAAA9ED;
	fma.rn.f32 	%f14, %f13, %f10, 0f00000000;
	fma.rn.f32 	%f15, %f14, %f1, %f1;
	setp.ge.f32 	%p3, %f2, 0f3F19999A;
	selp.f32 	%f16, %f9, %f15, %p3;
	add.s64 	%rd7, %rd4, %rd5;
	st.global.f32 	[%rd7], %f16;
$L__BB1_2:
	ret;

}
	// .globl	_Z10pw_sigmoidPfPKfi
.visible .entry _Z10pw_sigmoidPfPKfi(
	.param .u64 .ptr .align 1 _Z10pw_sigmoidPfPKfi_param_0,
	.param .u64 .ptr .align 1 _Z10pw_sigmoidPfPKfi_param_1,
	.param .u32 _Z10pw_sigmoidPfPKfi_param_2
)
{
	.reg .pred 	%p<2>;
	.reg .b32 	%r<8>;
	.reg .b32 	%f<15>;
	.reg .b64 	%rd<8>;

	ld.param.u64 	%rd1, [_Z10pw_sigmoidPfPKfi_param_0];
	ld.param.u64 	%rd2, [_Z10pw_sigmoidPfPKfi_param_1];
	ld.param.u32 	%r2, [_Z10pw_sigmoidPfPKfi_param_2];
	mov.u32 	%r3, %ctaid.x;
	mov.u32 	%r4, %ntid.x;
	mov.u32 	%r5, %tid.x;
	mad.lo.s32 	%r1, %r3, %r4, %r5;
	setp.ge.s32 	%p1, %r1, %r2;
	@%p1 bra 	$L__BB2_2;
	cvta.to.global.u64 	%rd3, %rd2;
	cvta.to.global.u64 	%rd4, %rd1;
	mul.wide.s32 	%rd5, %r1, 4;
	add.s64 	%rd6, %rd3, %rd5;
	ld.global.f32 	%f1, [%rd6];
	fma.rn.f32 	%f2, %f1, 0fBBBB989D, 0f3F000000;
	cvt.sat.f32.f32 	%f3, %f2;
	mov.f32 	%f4, 0f4B400001;
	mov.f32 	%f5, 0f437C0000;
	fma.rm.f32 	%f6, %f3, %f5, %f4;
	add.f32 	%f7, %f6, 0fCB40007F;
	neg.f32 	%f8, %f7;
	fma.rn.f32 	%f9, %f1, 0fBFB8AA3B, %f8;
	fma.rn.f32 	%f10, %f1, 0fB2A57060, %f9;
	mov.b32 	%r6, %f6;
	shl.b32 	%r7, %r6, 23;
	mov.b32 	%f11, %r7;
	ex2.approx.ftz.f32 	%f12, %f10;
	fma.rn.f32 	%f13, %f12, %f11, 0f3F800000;
	rcp.rn.f32 	%f14, %f13;
	add.s64 	%rd7, %rd4, %rd5;
	st.global.f32 	[%rd7], %f14;
$L__BB2_2:
	ret;

}
	// .globl	_Z9pw_vecAddPfPKfS1_i
.visible .entry _Z9pw_vecAddPfPKfS1_i(
	.param .u64 .ptr .align 1 _Z9pw_vecAddPfPKfS1_i_param_0,
	.param .u64 .ptr .align 1 _Z9pw_vecAddPfPKfS1_i_param_1,
	.param .u64 .ptr .align 1 _Z9pw_vecAddPfPKfS1_i_param_2,
	.param .u32 _Z9pw_vecAddPfPKfS1_i_param_3
)
{
	.reg .pred 	%p<2>;
	.reg .b32 	%r<6>;
	.reg .b32 	%f<4>;
	.reg .b64 	%rd<11>;

	ld.param.u64 	%rd1, [_Z9pw_vecAddPfPKfS1_i_param_0];
	ld.param.u64 	%rd2, [_Z9pw_vecAddPfPKfS1_i_param_1];
	ld.param.u64 	%rd3, [_Z9pw_vecAddPfPKfS1_i_param_2];
	ld.param.u32 	%r2, [_Z9pw_vecAddPfPKfS1_i_param_3];
	mov.u32 	%r3, %ctaid.x;
	mov.u32 	%r4, %ntid.x;
	mov.u32 	%r5, %tid.x;
	mad.lo.s32 	%r1, %r3, %r4, %r5;
	setp.ge.s32 	%p1, %r1, %r2;
	@%p1 bra 	$L__BB3_2;
	cvta.to.global.u64 	%rd4, %rd2;
	cvta.to.global.u64 	%rd5, %rd3;
	cvta.to.global.u64 	%rd6, %rd1;
	mul.wide.s32 	%rd7, %r1, 4;
	add.s64 	%rd8, %rd4, %rd7;
	ld.global.f32 	%f1, [%rd8];
	add.s64 	%rd9, %rd5, %rd7;
	ld.global.f32 	%f2, [%rd9];
	add.f32 	%f3, %f1, %f2;
	add.s64 	%rd10, %rd6, %rd7;
	st.global.f32 	[%rd10], %f3;
$L__BB3_2:
	ret;

}
	// .globl	_Z9pw_vecMulPfPKfS1_i
.visible .entry _Z9pw_vecMulPfPKfS1_i(
	.param .u64 .ptr .align 1 _Z9pw_vecMulPfPKfS1_i_param_0,
	.param .u64 .ptr .align 1 _Z9pw_vecMulPfPKfS1_i_param_1,
	.param .u64 .ptr .align 1 _Z9pw_vecMulPfPKfS1_i_param_2,
	.param .u32 _Z9pw_vecMulPfPKfS1_i_param_3
)
{
	.reg .pred 	%p<2>;
	.reg .b32 	%r<6>;
	.reg .b32 	%f<4>;
	.reg .b64 	%rd<11>;

	ld.param.u64 	%rd1, [_Z9pw_vecMulPfPKfS1_i_param_0];
	ld.param.u64 	%rd2, [_Z9pw_vecMulPfPKfS1_i_param_1];
	ld.param.u64 	%rd3, [_Z9pw_vecMulPfPKfS1_i_param_2];
	ld.param.u32 	%r2, [_Z9pw_vecMulPfPKfS1_i_param_3];
	mov.u32 	%r3, %ctaid.x;
	mov.u32 	%r4, %ntid.x;
	mov.u32 	%r5, %tid.x;
	mad.lo.s32 	%r1, %r3, %r4, %r5;
	setp.ge.s32 	%p1, %r1, %r2;
	@%p1 bra 	$L__BB4_2;
	cvta.to.global.u64 	%rd4, %rd2;
	cvta.to.global.u64 	%rd5, %rd3;
	cvta.to.global.u64 	%rd6, %rd1;
	mul.wide.s32 	%rd7, %r1, 4;
	add.s64 	%rd8, %rd4, %rd7;
	ld.global.f32 	%f1, [%rd8];
	add.s64 	%rd9, %rd5, %rd7;
	ld.global.f32 	%f2, [%rd9];
	mul.f32 	%f3, %f1, %f2;
	add.s64 	%rd10, %rd6, %rd7;
	st.global.f32 	[%rd10], %f3;
$L__BB4_2:
	ret;

}


// ===== COMPILED SASS (sm_100) =====

	.target	sm_100

	.elftype	@"ET_EXEC"


//--------------------- .note.nv.tkinfo           --------------------------
	.section	.note.nv.tkinfo,"",@"SHT_NOTE"
	.sectionflags	@"SHF_NOTE_NV_TKINFO"
	.tkinfo
        /*0018*/ 	.word	0x00000002
        /*0030*/ 	.string	""
        /*0030*/ 	.string	"ptxas"
        /*0030*/ 	.string	"Cuda compilation tools, release 13.0, V13.0.88"
        /*0030*/ 	.string	"Build cuda_13.0.r13.0/compiler.36424714_0"
        /*0030*/ 	.string	"-arch sm_100 -m 64 "



//--------------------- .note.nv.cuinfo           --------------------------
	.section	.note.nv.cuinfo,"",@"SHT_NOTE"
	.sectionflags	@"SHF_NOTE_NV_CUINFO"
        /*0018*/ 	.short	0x0002
        /*001a*/ 	.short	0x0064
        /*001c*/ 	.short	0x0082
	.zero		2


//--------------------- .nv.info                  --------------------------
	.section	.nv.info,"",@"SHT_CUDA_INFO"
	.align	4


	//----- nvinfo : EIATTR_REGCOUNT
	.align		4
        /*0000*/ 	.byte	0x04, 0x2f
        /*0002*/ 	.short	(.L_1 - .L_0)
	.align		4
.L_0:
        /*0004*/ 	.word	index@(_Z19fused_lstm_update_ciPfPKfS1_S1_S1_S1_S1_S1_S1_S1_S1_)
        /*0008*/ 	.word	0x00000014


	//----- nvinfo : EIATTR_FRAME_SIZE
	.align		4
.L_1:
        /*000c*/ 	.byte	0x04, 0x11
        /*000e*/ 	.short	(.L_3 - .L_2)
	.align		4
.L_2:
        /*0010*/ 	.word	index@($__internal_1_$__cuda_sm20_rcp_rn_f32_slowpath)
        /*0014*/ 	.word	0x00000000


	//----- nvinfo : EIATTR_FRAME_SIZE
	.align		4
.L_3:
        /*0018*/ 	.byte	0x04, 0x11
        /*001a*/ 	.short	(.L_5 - .L_4)
	.align		4
.L_4:
        /*001c*/ 	.word	index@(_Z19fused_lstm_update_ciPfPKfS1_S1_S1_S1_S1_S1_S1_S1_S1_)
        /*0020*/ 	.word	0x00000000


	//----- nvinfo : EIATTR_REGCOUNT
	.align		4
.L_5:
        /*0024*/ 	.byte	0x04, 0x2f
        /*0026*/ 	.short	(.L_7 - .L_6)
	.align		4
.L_6:
        /*0028*/ 	.word	index@(_Z7pw_tanhPfPKfi)
        /*002c*/ 	.word	0x0000000e


	//----- nvinfo : EIATTR_FRAME_SIZE
	.align		4
.L_7:
        /*0030*/ 	.byte	0x04, 0x11
        /*0032*/ 	.short	(.L_9 - .L_8)
	.align		4
.L_8:
        /*0034*/ 	.word	index@(_Z7pw_tanhPfPKfi)
        /*0038*/ 	.word	0x00000000


	//----- nvinfo : EIATTR_REGCOUNT
	.align		4
.L_9:
        /*003c*/ 	.byte	0x04, 0x2f
        /*003e*/ 	.short	(.L_11 - .L_10)
	.align		4
.L_10:
        /*0040*/ 	.word	index@(_Z10pw_sigmoidPfPKfi)
        /*0044*/ 	.word	0x0000000e


	//----- nvinfo : EIATTR_FRAME_SIZE
	.align		4
.L_11:
        /*0048*/ 	.byte	0x04, 0x11
        /*004a*/ 	.short	(.L_13 - .L_12)
	.align		4
.L_12:
        /*004c*/ 	.word	index@($__internal_0_$__cuda_sm20_rcp_rn_f32_slowpath)
        /*0050*/ 	.word	0x00000000


	//----- nvinfo : EIATTR_FRAME_SIZE
	.align		4
.L_13:
        /*0054*/ 	.byte	0x04, 0x11
        /*0056*/ 	.short	(.L_15 - .L_14)
	.align		4
.L_14:
        /*0058*/ 	.word	index@(_Z10pw_sigmoidPfPKfi)
        /*005c*/ 	.word	0x00000000


	//----- nvinfo : EIATTR_REGCOUNT
	.align		4
.L_15:
        /*0060*/ 	.byte	0x04, 0x2f
        /*0062*/ 	.short	(.L_17 - .L_16)
	.align		4
.L_16:
        /*0064*/ 	.word	index@(_Z9pw_vecAddPfPKfS1_i)
        /*0068*/ 	.word	0x0000000c


	//----- nvinfo : EIATTR_FRAME_SIZE
	.align		4
.L_17:
        /*006c*/ 	.byte	0x04, 0x11
        /*006e*/ 	.short	(.L_19 - .L_18)
	.align		4
.L_18:
        /*0070*/ 	.word	index@(_Z9pw_vecAddPfPKfS1_i)
        /*0074*/ 	.word	0x00000000


	//----- nvinfo : EIATTR_REGCOUNT
	.align		4
.L_19:
        /*0078*/ 	.byte	0x04, 0x2f
        /*007a*/ 	.short	(.L_21 - .L_20)
	.align		4
.L_20:
        /*007c*/ 	.word	index@(_Z9pw_vecMulPfPKfS1_i)
        /*0080*/ 	.word	0x0000000c


	//----- nvinfo : EIATTR_FRAME_SIZE
	.align		4
.L_21:
        /*0084*/ 	.byte	0x04, 0x11
        /*0086*/ 	.short	(.L_23 - .L_22)
	.align		4
.L_22:
        /*0088*/ 	.word	index@(_Z9pw_vecMulPfPKfS1_i)
        /*008c*/ 	.word	0x00000000


	//----- nvinfo : EIATTR_MIN_STACK_SIZE
	.align		4
.L_23:
        /*0090*/ 	.byte	0x04, 0x12
        /*0092*/ 	.short	(.L_25 - .L_24)
	.align		4
.L_24:
        /*0094*/ 	.word	index@(_Z9pw_vecMulPfPKfS1_i)
        /*0098*/ 	.word	0x00000000


	//----- nvinfo : EIATTR_MIN_STACK_SIZE
	.align		4
.L_25:
        /*009c*/ 	.byte	0x04, 0x12
        /*009e*/ 	.short	(.L_27 - .L_26)
	.align		4
.L_26:
        /*00a0*/ 	.word	index@(_Z9pw_vecAddPfPKfS1_i)
        /*00a4*/ 	.word	0x00000000


	//----- nvinfo : EIATTR_MIN_STACK_SIZE
	.align		4
.L_27:
        /*00a8*/ 	.byte	0x04, 0x12
        /*00aa*/ 	.short	(.L_29 - .L_28)
	.align		4
.L_28:
        /*00ac*/ 	.word	index@(_Z10pw_sigmoidPfPKfi)
        /*00b0*/ 	.word	0x00000000


	//----- nvinfo : EIATTR_MIN_STACK_SIZE
	.align		4
.L_29:
        /*00b4*/ 	.byte	0x04, 0x12
        /*00b6*/ 	.short	(.L_31 - .L_30)
	.align		4
.L_30:
        /*00b8*/ 	.word	index@(_Z7pw_tanhPfPKfi)
        /*00bc*/ 	.word	0x00000000


	//----- nvinfo : EIATTR_MIN_STACK_SIZE
	.align		4
.L_31:
        /*00c0*/ 	.byte	0x04, 0x12
        /*00c2*/ 	.short	(.L_33 - .L_32)
	.align		4
.L_32:
        /*00c4*/ 	.word	index@(_Z19fused_lstm_update_ciPfPKfS1_S1_S1_S1_S1_S1_S1_S1_S1_)
        /*00c8*/ 	.word	0x00000000
.L_33:


//--------------------- .nv.compat                --------------------------
	.section	.nv.compat,"",@"SHT_CUDA_COMPAT_INFO"
	.align	4
        /*0000*/ 	.byte	0x02, 0x09, 0x00, 0x00, 0x02, 0x02, 0x01, 0x00, 0x02, 0x05, 0x05, 0x00, 0x03, 0x07, 0x01, 0x01
        /*0010*/ 	.byte	0x02, 0x03, 0x00, 0x00, 0x02, 0x06, 0x01, 0x00, 0x04, 0x0b, 0x08, 0x00, 0x01, 0x00, 0x00, 0x00
        /*0020*/ 	.byte	0x00, 0x00, 0x00, 0x00


//--------------------- .nv.info._Z9pw_vecMulPfPKfS1_i --------------------------
	.section	.nv.info._Z9pw_vecMulPfPKfS1_i,"",@"SHT_CUDA_INFO"
	.sectionflags	@""
	.align	4


	//----- nvinfo : EIATTR_CUDA_API_VERSION
	.align		4
        /*0000*/ 	.byte	0x04, 0x37
        /*0002*/ 	.short	(.L_35 - .L_34)
.L_34:
        /*0004*/ 	.word	0x00000082


	//----- nvinfo : EIATTR_KPARAM_INFO
	.align		4
.L_35:
        /*0008*/ 	.byte	0x04, 0x17
        /*000a*/ 	.short	(.L_37 - .L_36)
.L_36:
        /*000c*/ 	.word	0x00000000
        /*0010*/ 	.short	0x0003
        /*0012*/ 	.short	0x0018
        /*0014*/ 	.byte	0x00, 0xf0, 0x11, 0x00


	//----- nvinfo : EIATTR_KPARAM_INFO
	.align		4
.L_37:
        /*0018*/ 	.byte	0x04, 0x17
        /*001a*/ 	.short	(.L_39 - .L_38)
.L_38:
        /*001c*/ 	.word	0x00000000
        /*0020*/ 	.short	0x0002
        /*0022*/ 	.short	0x0010
        /*0024*/ 	.byte	0x00, 0xf5, 0x21, 0x00


	//----- nvinfo : EIATTR_KPARAM_INFO
	.align		4
.L_39:
        /*0028*/ 	.byte	0x04, 0x17
        /*002a*/ 	.short	(.L_41 - .L_40)
.L_40:
        /*002c*/ 	.word	0x00000000
        /*0030*/ 	.short	0x0001
        /*0032*/ 	.short	0x0008
        /*0034*/ 	.byte	0x00, 0xf5, 0x21, 0x00


	//----- nvinfo : EIATTR_KPARAM_INFO
	.align		4
.L_41:
        /*0038*/ 	.byte	0x04, 0x17
        /*003a*/ 	.short	(.L_43 - .L_42)
.L_42:
        /*003c*/ 	.word	0x00000000
        /*0040*/ 	.short	0x0000
        /*0042*/ 	.short	0x0000
        /*0044*/ 	.byte	0x00, 0xf5, 0x21, 0x00


	//----- nvinfo : EIATTR_SPARSE_MMA_MASK
	.align		4
.L_43:
        /*0048*/ 	.byte	0x03, 0x50
        /*004a*/ 	.short	0x0000


	//----- nvinfo : EIATTR_MAXREG_COUNT
	.align		4
        /*004c*/ 	.byte	0x03, 0x1b
        /*004e*/ 	.short	0x00ff


	//----- nvinfo : EIATTR_MERCURY_ISA_VERSION
	.align		4
        /*0050*/ 	.byte	0x03, 0x5f
        /*0052*/ 	.short	0x0101


	//----- nvinfo : EIATTR_VRC_CTA_INIT_COUNT
	.align		4
        /*0054*/ 	.byte	0x02, 0x4a
	.zero		1
	.zero		1


	//----- nvinfo : EIATTR_EXIT_INSTR_OFFSETS
	.align		4
        /*0058*/ 	.byte	0x04, 0x1c
        /*005a*/ 	.short	(.L_45 - .L_44)


	//   ....[0]....
.L_44:
        /*005c*/ 	.word	0x00000070


	//   ....[1]....
        /*0060*/ 	.word	0x00000130


	//----- nvinfo : EIATTR_CBANK_PARAM_SIZE
	.align		4
.L_45:
        /*0064*/ 	.byte	0x03, 0x19
        /*0066*/ 	.short	0x001c


	//----- nvinfo : EIATTR_PARAM_CBANK
	.align		4
        /*0068*/ 	.byte	0x04, 0x0a
        /*006a*/ 	.short	(.L_47 - .L_46)
	.align		4
.L_46:
        /*006c*/ 	.word	index@(.nv.constant0._Z9pw_vecMulPfPKfS1_i)
        /*0070*/ 	.short	0x0380
        /*0072*/ 	.short	0x001c


	//----- nvinfo : EIATTR_SW_WAR
	.align		4
.L_47:
        /*0074*/ 	.byte	0x04, 0x36
        /*0076*/ 	.short	(.L_49 - .L_48)
.L_48:
        /*0078*/ 	.word	0x00000008
.L_49:


//--------------------- .nv.info._Z9pw_vecAddPfPKfS1_i --------------------------
	.section	.nv.info._Z9pw_vecAddPfPKfS1_i,"",@"SHT_CUDA_INFO"
	.sectionflags	@""
	.align	4


	//----- nvinfo : EIATTR_CUDA_API_VERSION
	.align		4
        /*0000*/ 	.byte	0x04, 0x37
        /*0002*/ 	.short	(.L_51 - .L_50)
.L_50:
        /*0004*/ 	.word	0x00000082


	//----- nvinfo : EIATTR_KPARAM_INFO
	.align		4
.L_51:
        /*0008*/ 	.byte	0x04, 0x17
        /*000a*/ 	.short	(.L_53 - .L_52)
.L_52:
        /*000c*/ 	.word	0x00000000
        /*0010*/ 	.short	0x0003
        /*0012*/ 	.short	0x0018
        /*0014*/ 	.byte	0x00, 0xf0, 0x11, 0x00


	//----- nvinfo : EIATTR_KPARAM_INFO
	.align		4
.L_53:
        /*0018*/ 	.byte	0x04, 0x17
        /*001a*/ 	.short	(.L_55 - .L_54)
.L_54:
        /*001c*/ 	.word	0x00000000
        /*0020*/ 	.short	0x0002
        /*0022*/ 	.short	0x0010
        /*0024*/ 	.byte	0x00, 0xf5, 0x21, 0x00


	//----- nvinfo : EIATTR_KPARAM_INFO
	.align		4
.L_55:
        /*0028*/ 	.byte	0x04, 0x17
        /*002a*/ 	.short	(.L_57 - .L_56)
.L_56:
        /*002c*/ 	.word	0x00000000
        /*0030*/ 	.short	0x0001
        /*0032*/ 	.short	0x0008
        /*0034*/ 	.byte	0x00, 0xf5, 0x21, 0x00


	//----- nvinfo : EIATTR_KPARAM_INFO
	.align		4
.L_57:
        /*0038*/ 	.byte	0x04, 0x17
        /*003a*/ 	.short	(.L_59 - .L_58)
.L_58:
        /*003c*/ 	.word	0x00000000
        /*0040*/ 	.short	0x0000
        /*0042*/ 	.short	0x0000
        /*0044*/ 	.byte	0x00, 0xf5, 0x21, 0x00


	//----- nvinfo : EIATTR_SPARSE_MMA_MASK
	.align		4
.L_59:
        /*0048*/ 	.byte	0x03, 0x50
        /*004a*/ 	.short	0x0000


	//----- nvinfo : EIATTR_MAXREG_COUNT
	.align		4
        /*004c*/ 	.byte	0x03, 0x1b
        /*004e*/ 	.short	0x00ff


	//----- nvinfo : EIATTR_MERCURY_ISA_VERSION
	.align		4
        /*0050*/ 	.byte	0x03, 0x5f
        /*0052*/ 	.short	0x0101


	//----- nvinfo : EIATTR_VRC_CTA_INIT_COUNT
	.align		4
        /*0054*/ 	.byte	0x02, 0x4a
	.zero		1
	.zero		1


	//----- nvinfo : EIATTR_EXIT_INSTR_OFFSETS
	.align		4
        /*0058*/ 	.byte	0x04, 0x1c
        /*005a*/ 	.short	(.L_61 - .L_60)


	//   ....[0]....
.L_60:
        /*005c*/ 	.word	0x00000070


	//   ....[1]....
        /*0060*/ 	.word	0x00000130


	//----- nvinfo : EIATTR_CBANK_PARAM_SIZE
	.align		4
.L_61:
        /*0064*/ 	.byte	0x03, 0x19
        /*0066*/ 	.short	0x001c


	//----- nvinfo : EIATTR_PARAM_CBANK
	.align		4
        /*0068*/ 	.byte	0x04, 0x0a
        /*006a*/ 	.short	(.L_63 - .L_62)
	.align		4
.L_62:
        /*006c*/ 	.word	index@(.nv.constant0._Z9pw_vecAddPfPKfS1_i)
        /*0070*/ 	.short	0x0380
        /*0072*/ 	.short	0x001c


	//----- nvinfo : EIATTR_SW_WAR
	.align		4
.L_63:
        /*0074*/ 	.byte	0x04, 0x36
        /*0076*/ 	.short	(.L_65 - .L_64)
.L_64:
        /*0078*/ 	.word	0x00000008
.L_65:


//--------------------- .nv.info._Z10pw_sigmoidPfPKfi --------------------------
	.section	.nv.info._Z10pw_sigmoidPfPKfi,"",@"SHT_CUDA_INFO"
	.sectionflags	@""
	.align	4


	//----- nvinfo : EIATTR_CUDA_API_VERSION
	.align		4
        /*0000*/ 	.byte	0x04, 0x37
        /*0002*/ 	.short	(.L_67 - .L_66)
.L_66:
        /*0004*/ 	.word	0x00000082


	//----- nvinfo : EIATTR_KPARAM_INFO
	.align		4
.L_67:
        /*0008*/ 	.byte	0x04, 0x17
        /*000a*/ 	.short	(.L_69 - .L_68)
.L_68:
        /*000c*/ 	.word	0x00000000
        /*0010*/ 	.short	0x0002
        /*0012*/ 	.short	0x0010
        /*0014*/ 	.byte	0x00, 0xf0, 0x11, 0x00


	//----- nvinfo : EIATTR_KPARAM_INFO
	.align		4
.L_69:
        /*0018*/ 	.byte	0x04, 0x17
        /*001a*/ 	.short	(.L_71 - .L_70)
.L_70:
        /*001c*/ 	.word	0x00000000
        /*0020*/ 	.short	0x0001
        /*0022*/ 	.short	0x0008
        /*0024*/ 	.byte	0x00, 0xf5, 0x21, 0x00


	//----- nvinfo : EIATTR_KPARAM_INFO
	.align		4
.L_71:
        /*0028*/ 	.byte	0x04, 0x17
        /*002a*/ 	.short	(.L_73 - .L_72)
.L_72:
        /*002c*/ 	.word	0x00000000
        /*0030*/ 	.short	0x0000
        /*0032*/ 	.short	0x0000
        /*0034*/ 	.byte	0x00, 0xf5, 0x21, 0x00


	//----- nvinfo : EIATTR_SPARSE_MMA_MASK
	.align		4
.L_73:
        /*0038*/ 	.byte	0x03, 0x50
        /*003a*/ 	.short	0x0000


	//----- nvinfo : EIATTR_MAXREG_COUNT
	.align		4
        /*003c*/ 	.byte	0x03, 0x1b
        /*003e*/ 	.short	0x00ff


	//----- nvinfo : EIATTR_MERCURY_ISA_VERSION
	.align		4
        /*0040*/ 	.byte	0x03, 0x5f
        /*0042*/ 	.short	0x0101


	//----- nvinfo : EIATTR_VRC_CTA_INIT_COUNT
	.align		4
        /*0044*/ 	.byte	0x02, 0x4a
	.zero		1
	.zero		1


	//----- nvinfo : EIATTR_EXIT_INSTR_OFFSETS
	.align		4
        /*0048*/ 	.byte	0x04, 0x1c
        /*004a*/ 	.short	(.L_75 - .L_74)


	//   ....[0]....
.L_74:
        /*004c*/ 	.word	0x00000070


	//   ....[1]....
        /*0050*/ 	.word	0x00000260


	//----- nvinfo : EIATTR_CRS_STACK_SIZE
	.align		4
.L_75:
        /*0054*/ 	.byte	0x04, 0x1e
        /*0056*/ 	.short	(.L_77 - .L_76)
.L_76:
        /*0058*/ 	.word	0x00000000


	//----- nvinfo : EIATTR_CBANK_PARAM_SIZE
	.align		4
.L_77:
        /*005c*/ 	.byte	0x03, 0x19
        /*005e*/ 	.short	0x0014


	//----- nvinfo : EIATTR_PARAM_CBANK
	.align		4
        /*0060*/ 	.byte	0x04, 0x0a
        /*0062*/ 	.short	(.L_79 - .L_78)
	.align		4
.L_78:
        /*0064*/ 	.word	index@(.nv.constant0._Z10pw_sigmoidPfPKfi)
        /*0068*/ 	.short	0x0380
        /*006a*/ 	.short	0x0014


	//----- nvinfo : EIATTR_SW_WAR
	.align		4
.L_79:
        /*006c*/ 	.byte	0x04, 0x36
        /*006e*/ 	.short	(.L_81 - .L_80)
.L_80:
        /*0070*/ 	.word	0x00000008
.L_81:


//--------------------- .nv.info._Z7pw_tanhPfPKfi --------------------------
	.section	.nv.info._Z7pw_tanhPfPKfi,"",@"SHT_CUDA_INFO"
	.sectionflags	@""
	.align	4


	//----- nvinfo : EIATTR_CUDA_API_VERSION
	.align		4
        /*0000*/ 	.byte	0x04, 0x37
        /*0002*/ 	.short	(.L_83 - .L_82)
.L_82:
        /*0004*/ 	.word	0x00000082


	//----- nvinfo : EIATTR_KPARAM_INFO
	.align		4
.L_83:
        /*0008*/ 	.byte	0x04, 0x17
        /*000a*/ 	.short	(.L_85 - .L_84)
.L_84:
        /*000c*/ 	.word	0x00000000
        /*0010*/ 	.short	0x0002
        /*0012*/ 	.short	0x0010
        /*0014*/ 	.byte	0x00, 0xf0, 0x11, 0x00


	//----- nvinfo : EIATTR_KPARAM_INFO
	.align		4
.L_85:
        /*0018*/ 	.byte	0x04, 0x17
        /*001a*/ 	.short	(.L_87 - .L_86)
.L_86:
        /*001c*/ 	.word	0x00000000
        /*0020*/ 	.short	0x0001
        /*0022*/ 	.short	0x0008
        /*0024*/ 	.byte	0x00, 0xf5, 0x21, 0x00


	//----- nvinfo : EIATTR_KPARAM_INFO
	.align		4
.L_87:
        /*0028*/ 	.byte	0x04, 0x17
        /*002a*/ 	.short	(.L_89 - .L_88)
.L_88:
        /*002c*/ 	.word	0x00000000
        /*0030*/ 	.short	0x0000
        /*0032*/ 	.short	0x0000
        /*0034*/ 	.byte	0x00, 0xf5, 0x21, 0x00


	//----- nvinfo : EIATTR_SPARSE_MMA_MASK
	.align		4
.L_89:
        /*0038*/ 	.byte	0x03, 0x50
        /*003a*/ 	.short	0x0000


	//----- nvinfo : EIATTR_MAXREG_COUNT
	.align		4
        /*003c*/ 	.byte	0x03, 0x1b
        /*003e*/ 	.short	0x00ff


	//----- nvinfo : EIATTR_MERCURY_ISA_VERSION
	.align		4
        /*0040*/ 	.byte	0x03, 0x5f
        /*0042*/ 	.short	0x0101


	//----- nvinfo : EIATTR_VRC_CTA_INIT_COUNT
	.align		4
        /*0044*/ 	.byte	0x02, 0x4a
	.zero		1
	.zero		1


	//----- nvinfo : EIATTR_EXIT_INSTR_OFFSETS
	.align		4
        /*0048*/ 	.byte	0x04, 0x1c
        /*004a*/ 	.short	(.L_91 - .L_90)


	//   ....[0]....
.L_90:
        /*004c*/ 	.word	0x00000070


	//   ....[1]....
        /*0050*/ 	.word	0x00000200


	//----- nvinfo : EIATTR_CBANK_PARAM_SIZE
	.align		4
.L_91:
        /*0054*/ 	.byte	0x03, 0x19
        /*0056*/ 	.short	0x0014


	//----- nvinfo : EIATTR_PARAM_CBANK
	.align		4
        /*0058*/ 	.byte	0x04, 0x0a
        /*005a*/ 	.short	(.L_93 - .L_92)
	.align		4
.L_92:
        /*005c*/ 	.word	index@(.nv.constant0._Z7pw_tanhPfPKfi)
        /*0060*/ 	.short	0x0380
        /*0062*/ 	.short	0x0014


	//----- nvinfo : EIATTR_SW_WAR
	.align		4
.L_93:
        /*0064*/ 	.byte	0x04, 0x36
        /*0066*/ 	.short	(.L_95 - .L_94)
.L_94:
        /*0068*/ 	.word	0x00000008
.L_95:


//--------------------- .nv.info._Z19fused_lstm_update_ciPfPKfS1_S1_S1_S1_S1_S1_S1_S1_S1_ --------------------------
	.section	.nv.info._Z19fused_lstm_update_ciPfPKfS1_S1_S1_S1_S1_S1_S1_S1_S1_,"",@"SHT_CUDA_INFO"
	.sectionflags	@""
	.align	4


	//----- nvinfo : EIATTR_CUDA_API_VERSION
	.align		4
        /*0000*/ 	.byte	0x04, 0x37
        /*0002*/ 	.short	(.L_97 - .L_96)
.L_96:
        /*0004*/ 	.word	0x00000082


	//----- nvinfo : EIATTR_KPARAM_INFO
	.align		4
.L_97:
        /*0008*/ 	.byte	0x04, 0x17
        /*000a*/ 	.short	(.L_99 - .L_98)
.L_98:
        /*000c*/ 	.word	0x00000000
        /*0010*/ 	.short	0x000b
        /*0012*/ 	.short	0x0058
        /*0014*/ 	.byte	0x00, 0xf5, 0x21, 0x00


	//----- nvinfo : EIATTR_KPARAM_INFO
	.align		4
.L_99:
        /*0018*/ 	.byte	0x04, 0x17
        /*001a*/ 	.short	(.L_101 - .L_100)
.L_100:
        /*001c*/ 	.word	0x00000000
        /*0020*/ 	.short	0x000a
        /*0022*/ 	.short	0x0050
        /*0024*/ 	.byte	0x00, 0xf5, 0x21, 0x00


	//----- nvinfo : EIATTR_KPARAM_INFO
	.align		4
.L_101:
        /*0028*/ 	.byte	0x04, 0x17
        /*002a*/ 	.short	(.L_103 - .L_102)
.L_102:
        /*002c*/ 	.word	0x00000000
        /*0030*/ 	.short	0x0009
        /*0032*/ 	.short	0x0048
        /*0034*/ 	.byte	0x00, 0xf5, 0x21, 0x00


	//----- nvinfo : EIATTR_KPARAM_INFO
	.align		4
.L_103:
        /*0038*/ 	.byte	0x04, 0x17
        /*003a*/ 	.short	(.L_105 - .L_104)
.L_104:
        /*003c*/ 	.word	0x00000000
        /*0040*/ 	.short	0x0008
        /*0042*/ 	.short	0x0040
        /*0044*/ 	.byte	0x00, 0xf5, 0x21, 0x00


	//----- nvinfo : EIATTR_KPARAM_INFO
	.align		4
.L_105:
        /*0048*/ 	.byte	0x04, 0x17
        /*004a*/ 	.short	(.L_107 - .L_106)
.L_106:
        /*004c*/ 	.word	0x00000000
        /*0050*/ 	.short	0x0007
        /*0052*/ 	.short	0x0038
        /*0054*/ 	.byte	0x00, 0xf5, 0x21, 0x00


	//----- nvinfo : EIATTR_KPARAM_INFO
	.align		4
.L_107:
        /*0058*/ 	.byte	0x04, 0x17
        /*005a*/ 	.short	(.L_109 - .L_108)
.L_108:
        /*005c*/ 	.word	0x00000000
        /*0060*/ 	.short	0x0006
        /*0062*/ 	.short	0x0030
        /*0064*/ 	.byte	0x00, 0xf5, 0x21, 0x00


	//----- nvinfo : EIATTR_KPARAM_INFO
	.align		4
.L_109:
        /*0068*/ 	.byte	0x04, 0x17
        /*006a*/ 	.short	(.L_111 - .L_110)
.L_110:
        /*006c*/ 	.word	0x00000000
        /*0070*/ 	.short	0x0005
        /*0072*/ 	.short	0x0028
        /*0074*/ 	.byte	0x00, 0xf5, 0x21, 0x00


	//----- nvinfo : EIATTR_KPARAM_INFO
	.align		4
.L_111:
        /*0078*/ 	.byte	0x04, 0x17
        /*007a*/ 	.short	(.L_113 - .L_112)
.L_112:
        /*007c*/ 	.word	0x00000000
        /*0080*/ 	.short	0x0004
        /*0082*/ 	.short	0x0020
        /*0084*/ 	.byte	0x00, 0xf5, 0x21, 0x00


	//----- nvinfo : EIATTR_KPARAM_INFO
	.align		4
.L_113:
        /*0088*/ 	.byte	0x04, 0x17
        /*008a*/ 	.short	(.L_115 - .L_114)
.L_114:
        /*008c*/ 	.word	0x00000000
        /*0090*/ 	.short	0x0003
        /*0092*/ 	.short	0x0018
        /*0094*/ 	.byte	0x00, 0xf5, 0x21, 0x00


	//----- nvinfo : EIATTR_KPARAM_INFO
	.align		4
.L_115:
        /*0098*/ 	.byte	0x04, 0x17
        /*009a*/ 	.short	(.L_117 - .L_116)
.L_116:
        /*009c*/ 	.word	0x00000000
        /*00a0*/ 	.short	0x0002
        /*00a2*/ 	.short	0x0010
        /*00a4*/ 	.byte	0x00, 0xf5, 0x21, 0x00


	//----- nvinfo : EIATTR_KPARAM_INFO
	.align		4
.L_117:
        /*00a8*/ 	.byte	0x04, 0x17
        /*00aa*/ 	.short	(.L_119 - .L_118)
.L_118:
        /*00ac*/ 	.word	0x00000000
        /*00b0*/ 	.short	0x0001
        /*00b2*/ 	.short	0x0008
        /*00b4*/ 	.byte	0x00, 0xf5, 0x21, 0x00


	//----- nvinfo : EIATTR_KPARAM_INFO
	.align		4
.L_119:
        /*00b8*/ 	.byte	0x04, 0x17
        /*00ba*/ 	.short	(.L_121 - .L_120)
.L_120:
        /*00bc*/ 	.word	0x00000000
        /*00c0*/ 	.short	0x0000
        /*00c2*/ 	.short	0x0000
        /*00c4*/ 	.byte	0x00, 0xf0, 0x11, 0x00


	//----- nvinfo : EIATTR_SPARSE_MMA_MASK
	.align		4
.L_121:
        /*00c8*/ 	.byte	0x03, 0x50
        /*00ca*/ 	.short	0x0000


	//----- nvinfo : EIATTR_MAXREG_COUNT
	.align		4
        /*00cc*/ 	.byte	0x03, 0x1b
        /*00ce*/ 	.short	0x00ff


	//----- nvinfo : EIATTR_MERCURY_ISA_VERSION
	.align		4
        /*00d0*/ 	.byte	0x03, 0x5f
        /*00d2*/ 	.short	0x0101


	//----- nvinfo : EIATTR_VRC_CTA_INIT_COUNT
	.align		4
        /*00d4*/ 	.byte	0x02, 0x4a
	.zero		1
	.zero		1


	//----- nvinfo : EIATTR_EXIT_INSTR_OFFSETS
	.align		4
        /*00d8*/ 	.byte	0x04, 0x1c
        /*00da*/ 	.short	(.L_123 - .L_122)


	//   ....[0]....
.L_122:
        /*00dc*/ 	.word	0x00000070


	//   ....[1]....
        /*00e0*/ 	.word	0x00000720


	//----- nvinfo : EIATTR_CRS_STACK_SIZE
	.align		4
.L_123:
        /*00e4*/ 	.byte	0x04, 0x1e
        /*00e6*/ 	.short	(.L_125 - .L_124)
.L_124:
        /*00e8*/ 	.word	0x00000000


	//----- nvinfo : EIATTR_CBANK_PARAM_SIZE
	.align		4
.L_125:
        /*00ec*/ 	.byte	0x03, 0x19
        /*00ee*/ 	.short	0x0060


	//----- nvinfo : EIATTR_PARAM_CBANK
	.align		4
        /*00f0*/ 	.byte	0x04, 0x0a
        /*00f2*/ 	.short	(.L_127 - .L_126)
	.align		4
.L_126:
        /*00f4*/ 	.word	index@(.nv.constant0._Z19fused_lstm_update_ciPfPKfS1_S1_S1_S1_S1_S1_S1_S1_S1_)
        /*00f8*/ 	.short	0x0380
        /*00fa*/ 	.short	0x0060


	//----- nvinfo : EIATTR_SW_WAR
	.align		4
.L_127:
        /*00fc*/ 	.byte	0x04, 0x36
        /*00fe*/ 	.short	(.L_129 - .L_128)
.L_128:
        /*0100*/ 	.word	0x00000008
.L_129:


//--------------------- .nv.callgraph             --------------------------
	.section	.nv.callgraph,"",@"SHT_CUDA_CALLGRAPH"
	.align	4
	.sectionentsize	8
	.align		4
        /*0000*/ 	.word	0x00000000
	.align		4
        /*0004*/ 	.word	0xffffffff
	.align		4
        /*0008*/ 	.word	0x00000000
	.align		4
        /*000c*/ 	.word	0xfffffffe
	.align		4
        /*0010*/ 	.word	0x00000000
	.align		4
        /*0014*/ 	.word	0xfffffffd
	.align		4
        /*0018*/ 	.word	0x00000000
	.align		4
        /*001c*/ 	.word	0xfffffffc


//--------------------- .text._Z9pw_vecMulPfPKfS1_i --------------------------
	.section	.text._Z9pw_vecMulPfPKfS1_i,"ax",@progbits
	.align	128
        .global         _Z9pw_vecMulPfPKfS1_i
        .type           _Z9pw_vecMulPfPKfS1_i,@function
        .size           _Z9pw_vecMulPfPKfS1_i,(.L_x_24 - _Z9pw_vecMulPfPKfS1_i)
        .other          _Z9pw_vecMulPfPKfS1_i,@"STO_CUDA_ENTRY STV_DEFAULT"
_Z9pw_vecMulPfPKfS1_i:
.text._Z9pw_vecMulPfPKfS1_i:
[----:B------:R-:W-:Y:S01]  /*0000*/  LDC R1, c[0x0][0x37c] ;  /* 0x0000df00ff017b82 */ /* 0x000fe20000000800 */
[----:B------:R-:W0:Y:S07]  /*0010*/  S2R R0, SR_TID.X ;  /* 0x0000000000007919 */ /* 0x000e2e0000002100 */
[----:B------:R-:W0:Y:S01]  /*0020*/  S2UR UR4, SR_CTAID.X ;  /* 0x00000000000479c3 */ /* 0x000e220000002500 */
[----:B------:R-:W1:Y:S07]  /*0030*/  LDCU UR5, c[0x0][0x398] ;  /* 0x00007300ff0577ac */ /* 0x000e6e0008000800 */
[----:B------:R-:W0:Y:S02]  /*0040*/  LDC R9, c[0x0][0x360] ;  /* 0x0000d800ff097b82 */ /* 0x000e240000000800 */
[----:B0-----:R-:W-:-:S05]  /*0050*/  IMAD R9, R9, UR4, R0 ;  /* 0x0000000409097c24 */ /* 0x001fca000f8e0200 */
[----:B-1----:R-:W-:-:S13]  /*0060*/  ISETP.GE.AND P0, PT, R9, UR5, PT ;  /* 0x0000000509007c0c */ /* 0x002fda000bf06270 */
[----:B------:R-:W-:Y:S05]  /*0070*/  @P0 EXIT ;  /* 0x000000000000094d */ /* 0x000fea0003800000 */
[----:B------:R-:W0:Y:S01]  /*0080*/  LDC.64 R2, c[0x0][0x388] ;  /* 0x0000e200ff027b82 */ /* 0x000e220000000a00 */
[----:B------:R-:W1:Y:S07]  /*0090*/  LDCU.64 UR4, c[0x0][0x358] ;  /* 0x00006b00ff0477ac */ /* 0x000e6e0008000a00 */
[----:B------:R-:W2:Y:S08]  /*00a0*/  LDC.64 R4, c[0x0][0x390] ;  /* 0x0000e400ff047b82 */ /* 0x000eb00000000a00 */
[----:B------:R-:W3:Y:S01]  /*00b0*/  LDC.64 R6, c[0x0][0x380] ;  /* 0x0000e000ff067b82 */ /* 0x000ee20000000a00 */
[----:B0-----:R-:W-:-:S06]  /*00c0*/  IMAD.WIDE R2, R9, 0x4, R2 ;  /* 0x0000000409027825 */ /* 0x001fcc00078e0202 */
[----:B-1----:R-:W4:Y:S01]  /*00d0*/  LDG.E R2, desc[UR4][R2.64] ;  /* 0x0000000402027981 */ /* 0x002f22000c1e1900 */
[----:B--2---:R-:W-:-:S06]  /*00e0*/  IMAD.WIDE R4, R9, 0x4, R4 ;  /* 0x0000000409047825 */ /* 0x004fcc00078e0204 */
[----:B------:R-:W4:Y:S01]  /*00f0*/  LDG.E R5, desc[UR4][R4.64] ;  /* 0x0000000404057981 */ /* 0x000f22000c1e1900 */
[----:B---3--:R-:W-:-:S04]  /*0100*/  IMAD.WIDE R6, R9, 0x4, R6 ;  /* 0x0000000409067825 */ /* 0x008fc800078e0206 */
[----:B----4-:R-:W-:-:S05]  /*0110*/  FMUL R9, R2, R5 ;  /* 0x0000000502097220 */ /* 0x010fca0000400000 */
[----:B------:R-:W-:Y:S01]  /*0120*/  STG.E desc[UR4][R6.64], R9 ;  /* 0x0000000906007986 */ /* 0x000fe2000c101904 */
[----:B------:R-:W-:Y:S05]  /*0130*/  EXIT ;  /* 0x000000000000794d */ /* 0x000fea0003800000 */
.L_x_0:
[----:B------:R-:W-:-:S00]  /*0140*/  BRA `(.L_x_0) ;  /* 0xfffffffc00fc7947 */ /* 0x000fc0000383ffff */
[----:B------:R-:W-:-:S00]  /*0150*/  NOP ;  /* 0x0000000000007918 */ /* 0x000fc00000000000 */
        /* <DEDUP_REMOVED lines=10> */
.L_x_24:


//--------------------- .text._Z9pw_vecAddPfPKfS1_i --------------------------
	.section	.text._Z9pw_vecAddPfPKfS1_i,"ax",@progbits
	.align	128
        .global         _Z9pw_vecAddPfPKfS1_i
        .type           _Z9pw_vecAddPfPKfS1_i,@function
        .size           _Z9pw_vecAddPfPKfS1_i,(.L_x_25 - _Z9pw_vecAddPfPKfS1_i)
        .other          _Z9pw_vecAddPfPKfS1_i,@"STO_CUDA_ENTRY STV_DEFAULT"
_Z9pw_vecAddPfPKfS1_i:
.text._Z9pw_vecAddPfPKfS1_i:
        /* <DEDUP_REMOVED lines=17> */
[----:B----4-:R-:W-:-:S05]  /*0110*/  FADD R9, R2, R5 ;  /* 0x0000000502097221 */ /* 0x010fca0000000000 */
[----:B------:R-:W-:Y:S01]  /*0120*/  STG.E desc[UR4][R6.64], R9 ;  /* 0x0000000906007986 */ /* 0x000fe2000c101904 */
[----:B------:R-:W-:Y:S05]  /*0130*/  EXIT ;  /* 0x000000000000794d */ /* 0x000fea0003800000 */
.L_x_1:
        /* <DEDUP_REMOVED lines=12> */
.L_x_25:


//--------------------- .text._Z10pw_sigmoidPfPKfi --------------------------
	.section	.text._Z10pw_sigmoidPfPKfi,"ax",@progbits
	.align	128
        .global         _Z10pw_sigmoidPfPKfi
        .type           _Z10pw_sigmoidPfPKfi,@function
        .size           _Z10pw_sigmoidPfPKfi,(.L_x_22 - _Z10pw_sigmoidPfPKfi)
        .other          _Z10pw_sigmoidPfPKfi,@"STO_CUDA_ENTRY STV_DEFAULT"
_Z10pw_sigmoidPfPKfi:
.text._Z10pw_sigmoidPfPKfi:
        /* <DEDUP_REMOVED lines=9> */
[----:B------:R-:W1:Y:S01]  /*0090*/  LDCU.64 UR4, c[0x0][0x358] ;  /* 0x00006b00ff0477ac */ /* 0x000e620008000a00 */
[----:B0-----:R-:W-:-:S06]  /*00a0*/  IMAD.WIDE R4, R3, 0x4, R4 ;  /* 0x0000000403047825 */ /* 0x001fcc00078e0204 */
[----:B-1----:R-:W2:Y:S01]  /*00b0*/  LDG.E R4, desc[UR4][R4.64] ;  /* 0x0000000404047981 */ /* 0x002ea2000c1e1900 */
[----:B------:R-:W-:Y:S01]  /*00c0*/  IMAD.MOV.U32 R7, RZ, RZ, 0x3bbb989d ;  /* 0x3bbb989dff077424 */ /* 0x000fe200078e00ff */
[----:B------:R-:W-:Y:S01]  /*00d0*/  BSSY.RECONVERGENT B0, `(.L_x_2) ;  /* 0x0000015000007945 */ /* 0x000fe20003800200 */
[----:B------:R-:W-:Y:S02]  /*00e0*/  IMAD.MOV.U32 R9, RZ, RZ, 0x437c0000 ;  /* 0x437c0000ff097424 */ /* 0x000fe400078e00ff */
[----:B--2---:R-:W-:-:S04]  /*00f0*/  FFMA.SAT R0, R4, -R7, 0.5 ;  /* 0x3f00000004007423 */ /* 0x004fc80000002807 */
[----:B------:R-:W-:-:S04]  /*0100*/  FFMA.RM R0, R0, R9, 12582913 ;  /* 0x4b40000100007423 */ /* 0x000fc80000004009 */
[C---:B------:R-:W-:Y:S01]  /*0110*/  FADD R7, R0.reuse, -12583039 ;  /* 0xcb40007f00077421 */ /* 0x040fe20000000000 */
[----:B------:R-:W-:-:S03]  /*0120*/  SHF.L.U32 R0, R0, 0x17, RZ ;  /* 0x0000001700007819 */ /* 0x000fc600000006ff */
[----:B------:R-:W-:-:S04]  /*0130*/  FFMA R7, R4, -1.4426950216293334961, -R7 ;  /* 0xbfb8aa3b04077823 */ /* 0x000fc80000000807 */
[----:B------:R-:W-:-:S06]  /*0140*/  FFMA R7, R4, -1.925963033500011079e-08, R7 ;  /* 0xb2a5706004077823 */ /* 0x000fcc0000000007 */
[----:B------:R-:W0:Y:S02]  /*0150*/  MUFU.EX2 R7, R7 ;  /* 0x0000000700077308 */ /* 0x000e240000000800 */
[----:B0-----:R-:W-:-:S04]  /*0160*/  FFMA R0, R0, R7, 1 ;  /* 0x3f80000000007423 */ /* 0x001fc80000000007 */
[----:B------:R-:W-:-:S05]  /*0170*/  VIADD R2, R0, 0x1800000 ;  /* 0x0180000000027836 */ /* 0x000fca0000000000 */
[----:B------:R-:W-:-:S04]  /*0180*/  LOP3.LUT R2, R2, 0x7f800000, RZ, 0xc0, !PT ;  /* 0x7f80000002027812 */ /* 0x000fc800078ec0ff */
[----:B------:R-:W-:-:S13]  /*0190*/  ISETP.GT.U32.AND P0, PT, R2, 0x1ffffff, PT ;  /* 0x01ffffff0200780c */ /* 0x000fda0003f04070 */
[----:B------:R-:W-:Y:S05]  /*01a0*/  @P0 BRA `(.L_x_3) ;  /* 0x00000000000c0947 */ /* 0x000fea0003800000 */
[----:B------:R-:W-:-:S07]  /*01b0*/  MOV R4, 0x1d0 ;  /* 0x000001d000047802 */ /* 0x000fce0000000f00 */
[----:B------:R-:W-:Y:S05]  /*01c0*/  CALL.REL.NOINC `($__internal_0_$__cuda_sm20_rcp_rn_f32_slowpath) ;  /* 0x0000000000287944 */ /* 0x000fea0003c00000 */
[----:B------:R-:W-:Y:S05]  /*01d0*/  BRA `(.L_x_4) ;  /* 0x0000000000107947 */ /* 0x000fea0003800000 */
.L_x_3:
[----:B------:R-:W0:Y:S02]  /*01e0*/  MUFU.RCP R7, R0 ;  /* 0x0000000000077308 */ /* 0x000e240000001000 */
[----:B0-----:R-:W-:-:S04]  /*01f0*/  FFMA R2, R0, R7, -1 ;  /* 0xbf80000000027423 */ /* 0x001fc80000000007 */
[----:B------:R-:W-:-:S04]  /*0200*/  FADD.FTZ R2, -R2, -RZ ;  /* 0x800000ff02027221 */ /* 0x000fc80000010100 */
[----:B------:R-:W-:-:S07]  /*0210*/  FFMA R7, R7, R2, R7 ;  /* 0x0000000207077223 */ /* 0x000fce0000000007 */
.L_x_4:
[----:B------:R-:W-:Y:S05]  /*0220*/  BSYNC.RECONVERGENT B0 ;  /* 0x0000000000007941 */ /* 0x000fea0003800200 */
.L_x_2:
[----:B------:R-:W0:Y:S02]  /*0230*/  LDC.64 R4, c[0x0][0x380] ;  /* 0x0000e000ff047b82 */ /* 0x000e240000000a00 */
[----:B0-----:R-:W-:-:S05]  /*0240*/  IMAD.WIDE R2, R3, 0x4, R4 ;  /* 0x0000000403027825 */ /* 0x001fca00078e0204 */
[----:B------:R-:W-:Y:S01]  /*0250*/  STG.E desc[UR4][R2.64], R7 ;  /* 0x0000000702007986 */ /* 0x000fe2000c101904 */
[----:B------:R-:W-:Y:S05]  /*0260*/  EXIT ;  /* 0x000000000000794d */ /* 0x000fea0003800000 */
        .weak           $__internal_0_$__cuda_sm20_rcp_rn_f32_slowpath
        .type           $__internal_0_$__cuda_sm20_rcp_rn_f32_slowpath,@function
        .size           $__internal_0_$__cuda_sm20_rcp_rn_f32_slowpath,(.L_x_22 - $__internal_0_$__cuda_sm20_rcp_rn_f32_slowpath)
$__internal_0_$__cuda_sm20_rcp_rn_f32_slowpath:
[----:B------:R-:W-:Y:S01]  /*0270*/  IMAD.SHL.U32 R2, R0, 0x2, RZ ;  /* 0x0000000200027824 */ /* 0x000fe200078e00ff */
[----:B------:R-:W-:Y:S04]  /*0280*/  BSSY.RECONVERGENT B1, `(.L_x_5) ;  /* 0x0000030000017945 */ /* 0x000fe80003800200 */
[----:B------:R-:W-:-:S04]  /*0290*/  SHF.R.U32.HI R2, RZ, 0x18, R2 ;  /* 0x00000018ff027819 */ /* 0x000fc80000011602 */
[----:B------:R-:W-:-:S13]  /*02a0*/  ISETP.NE.U32.AND P0, PT, R2, RZ, PT ;  /* 0x000000ff0200720c */ /* 0x000fda0003f05070 */
[----:B------:R-:W-:Y:S05]  /*02b0*/  @P0 BRA `(.L_x_6) ;  /* 0x0000000000280947 */ /* 0x000fea0003800000 */
[----:B------:R-:W-:-:S04]  /*02c0*/  SHF.L.U32 R2, R0, 0x1, RZ ;  /* 0x0000000100027819 */ /* 0x000fc800000006ff */
[----:B------:R-:W-:-:S13]  /*02d0*/  ISETP.NE.AND P0, PT, R2, RZ, PT ;  /* 0x000000ff0200720c */ /* 0x000fda0003f05270 */
[----:B------:R-:W-:Y:S01]  /*02e0*/  @P0 FFMA R6, R0, 1.84467440737095516160e+19, RZ ;  /* 0x5f80000000060823 */ /* 0x000fe200000000ff */
[----:B------:R-:W-:Y:S08]  /*02f0*/  @!P0 MUFU.RCP R5, R0 ;  /* 0x0000000000058308 */ /* 0x000ff00000001000 */
[----:B------:R-:W0:Y:S02]  /*0300*/  @P0 MUFU.RCP R7, R6 ;  /* 0x0000000600070308 */ /* 0x000e240000001000 */
[----:B0-----:R-:W-:-:S04]  /*0310*/  @P0 FFMA R2, R6, R7, -1 ;  /* 0xbf80000006020423 */ /* 0x001fc80000000007 */
[----:B------:R-:W-:-:S04]  /*0320*/  @P0 FADD.FTZ R2, -R2, -RZ ;  /* 0x800000ff02020221 */ /* 0x000fc80000010100 */
[----:B------:R-:W-:-:S04]  /*0330*/  @P0 FFMA R2, R7, R2, R7 ;  /* 0x0000000207020223 */ /* 0x000fc80000000007 */
[----:B------:R-:W-:Y:S01]  /*0340*/  @P0 FFMA R5, R2, 1.84467440737095516160e+19, RZ ;  /* 0x5f80000002050823 */ /* 0x000fe200000000ff */
[----:B------:R-:W-:Y:S06]  /*0350*/  BRA `(.L_x_7) ;  /* 0x0000000000887947 */ /* 0x000fec0003800000 */
.L_x_6:
[----:B------:R-:W-:-:S05]  /*0360*/  VIADD R5, R2, 0xffffff03 ;  /* 0xffffff0302057836 */ /* 0x000fca0000000000 */
[----:B------:R-:W-:-:S13]  /*0370*/  ISETP.GT.U32.AND P0, PT, R5, 0x1, PT ;  /* 0x000000010500780c */ /* 0x000fda0003f04070 */
[----:B------:R-:W-:Y:S05]  /*0380*/  @P0 BRA `(.L_x_8) ;  /* 0x0000000000780947 */ /* 0x000fea0003800000 */
[----:B------:R-:W-:Y:S01]  /*0390*/  LOP3.LUT R6, R0, 0x7fffff, RZ, 0xc0, !PT ;  /* 0x007fffff00067812 */ /* 0x000fe200078ec0ff */
[----:B------:R-:W-:-:S03]  /*03a0*/  IMAD.MOV.U32 R10, RZ, RZ, 0x3 ;  /* 0x00000003ff0a7424 */ /* 0x000fc600078e00ff */
[----:B------:R-:W-:Y:S02]  /*03b0*/  LOP3.LUT R6, R6, 0x3f800000, RZ, 0xfc, !PT ;  /* 0x3f80000006067812 */ /* 0x000fe400078efcff */
[----:B------:R-:W-:Y:S02]  /*03c0*/  SHF.L.U32 R11, R10, R5, RZ ;  /* 0x000000050a0b7219 */ /* 0x000fe400000006ff */
[----:B------:R-:W0:Y:S02]  /*03d0*/  MUFU.RCP R7, R6 ;  /* 0x0000000600077308 */ /* 0x000e240000001000 */
[----:B0-----:R-:W-:-:S04]  /*03e0*/  FFMA R8, R6, R7, -1 ;  /* 0xbf80000006087423 */ /* 0x001fc80000000007 */
[----:B------:R-:W-:-:S04]  /*03f0*/  FADD.FTZ R8, -R8, -RZ ;  /* 0x800000ff08087221 */ /* 0x000fc80000010100 */
[CCC-:B------:R-:W-:Y:S01]  /*0400*/  FFMA.RM R9, R7.reuse, R8.reuse, R7.reuse ;  /* 0x0000000807097223 */ /* 0x1c0fe20000004007 */
[----:B------:R-:W-:-:S04]  /*0410*/  FFMA.RP R8, R7, R8, R7 ;  /* 0x0000000807087223 */ /* 0x000fc80000008007 */
[C---:B------:R-:W-:Y:S02]  /*0420*/  LOP3.LUT R7, R9.reuse, 0x7fffff, RZ, 0xc0, !PT ;  /* 0x007fffff09077812 */ /* 0x040fe400078ec0ff */
[----:B------:R-:W-:Y:S02]  /*0430*/  FSETP.NEU.FTZ.AND P0, PT, R9, R8, PT ;  /* 0x000000080900720b */ /* 0x000fe40003f1d000 */
[----:B------:R-:W-:Y:S02]  /*0440*/  LOP3.LUT R8, R7, 0x800000, RZ, 0xfc, !PT ;  /* 0x0080000007087812 */ /* 0x000fe400078efcff */
[----:B------:R-:W-:Y:S02]  /*0450*/  SEL R7, RZ, 0xffffffff, !P0 ;  /* 0xffffffffff077807 */ /* 0x000fe40004000000 */
[----:B------:R-:W-:Y:S02]  /*0460*/  LOP3.LUT R6, R11, R8, RZ, 0xc0, !PT ;  /* 0x000000080b067212 */ /* 0x000fe400078ec0ff */
[----:B------:R-:W-:-:S02]  /*0470*/  IADD3 R7, PT, PT, -R7, RZ, RZ ;  /* 0x000000ff07077210 */ /* 0x000fc40007ffe1ff */
[-C--:B------:R-:W-:Y:S02]  /*0480*/  SHF.R.U32.HI R6, RZ, R5.reuse, R6 ;  /* 0x00000005ff067219 */ /* 0x080fe40000011606 */
[----:B------:R-:W-:Y:S02]  /*0490*/  LOP3.LUT P1, RZ, R7, R5, R8, 0xf8, !PT ;  /* 0x0000000507ff7212 */ /* 0x000fe4000782f808 */
[C---:B------:R-:W-:Y:S02]  /*04a0*/  LOP3.LUT P0, RZ, R6.reuse, 0x1, RZ, 0xc0, !PT ;  /* 0x0000000106ff7812 */ /* 0x040fe4000780c0ff */
[----:B------:R-:W-:-:S04]  /*04b0*/  LOP3.LUT P2, RZ, R6, 0x2, RZ, 0xc0, !PT ;  /* 0x0000000206ff7812 */ /* 0x000fc8000784c0ff */
[----:B------:R-:W-:Y:S02]  /*04c0*/  PLOP3.LUT P0, PT, P0, P1, P2, 0xe0, 0x0 ;  /* 0x000000000000781c */ /* 0x000fe40000703c20 */
[----:B------:R-:W-:Y:S02]  /*04d0*/  LOP3.LUT P1, RZ, R0, 0x7fffff, RZ, 0xc0, !PT ;  /* 0x007fffff00ff7812 */ /* 0x000fe4000782c0ff */
[----:B------:R-:W-:-:S05]  /*04e0*/  SEL R5, RZ, 0x1, !P0 ;  /* 0x00000001ff057807 */ /* 0x000fca0004000000 */
[----:B------:R-:W-:-:S05]  /*04f0*/  IMAD.MOV R5, RZ, RZ, -R5 ;  /* 0x000000ffff057224 */ /* 0x000fca00078e0a05 */
[----:B------:R-:W-:Y:S02]  /*0500*/  ISETP.GE.AND P0, PT, R5, RZ, PT ;  /* 0x000000ff0500720c */ /* 0x000fe40003f06270 */
[----:B------:R-:W-:-:S04]  /*0510*/  IADD3 R5, PT, PT, R2, -0xfc, RZ ;  /* 0xffffff0402057810 */ /* 0x000fc80007ffe0ff */
[----:B------:R-:W-:-:S07]  /*0520*/  SHF.R.U32.HI R5, RZ, R5, R8 ;  /* 0x00000005ff057219 */ /* 0x000fce0000011608 */
[----:B------:R-:W-:-:S05]  /*0530*/  @!P0 VIADD R5, R5, 0x1 ;  /* 0x0000000105058836 */ /* 0x000fca0000000000 */
[----:B------:R-:W-:-:S04]  /*0540*/  @!P1 SHF.L.U32 R5, R5, 0x1, RZ ;  /* 0x0000000105059819 */ /* 0x000fc800000006ff */
[----:B------:R-:W-:Y:S01]  /*0550*/  LOP3.LUT R5, R5, 0x80000000, R0, 0xf8, !PT ;  /* 0x8000000005057812 */ /* 0x000fe200078ef800 */
[----:B------:R-:W-:Y:S06]  /*0560*/  BRA `(.L_x_7) ;  /* 0x0000000000047947 */ /* 0x000fec0003800000 */
.L_x_8:
[----:B------:R0:W1:Y:S02]  /*0570*/  MUFU.RCP R5, R0 ;  /* 0x0000000000057308 */ /* 0x0000640000001000 */
.L_x_7:
[----:B------:R-:W-:Y:S05]  /*0580*/  BSYNC.RECONVERGENT B1 ;  /* 0x0000000000017941 */ /* 0x000fea0003800200 */
.L_x_5:
[----:B-1----:R-:W-:Y:S02]  /*0590*/  IMAD.MOV.U32 R7, RZ, RZ, R5 ;  /* 0x000000ffff077224 */ /* 0x002fe400078e0005 */
[----:B------:R-:W-:-:S04]  /*05a0*/  HFMA2 R5, -RZ, RZ, 0, 0 ;  /* 0x00000000ff057431 */ /* 0x000fc800000001ff */
[----:B0-----:R-:W-:Y:S05]  /*05b0*/  RET.REL.NODEC R4 `(_Z10pw_sigmoidPfPKfi) ;  /* 0xfffffff804907950 */ /* 0x001fea0003c3ffff */
.L_x_9:
        /* <DEDUP_REMOVED lines=12> */
.L_x_22:


//--------------------- .text._Z7pw_tanhPfPKfi    --------------------------
	.section	.text._Z7pw_tanhPfPKfi,"ax",@progbits
	.align	128
        .global         _Z7pw_tanhPfPKfi
        .type           _Z7pw_tanhPfPKfi,@function
        .size           _Z7pw_tanhPfPKfi,(.L_x_27 - _Z7pw_tanhPfPKfi)
        .other          _Z7pw_tanhPfPKfi,@"STO_CUDA_ENTRY STV_DEFAULT"
_Z7pw_tanhPfPKfi:
.text._Z7pw_tanhPfPKfi:
        /* <DEDUP_REMOVED lines=10> */
[----:B------:R-:W2:Y:S01]  /*00a0*/  LDC.64 R4, c[0x0][0x380] ;  /* 0x0000e000ff047b82 */ /* 0x000ea20000000a00 */
[----:B0-----:R-:W-:-:S05]  /*00b0*/  IMAD.WIDE R2, R7, 0x4, R2 ;  /* 0x0000000407027825 */ /* 0x001fca00078e0202 */
[----:B-1----:R2:W3:Y:S01]  /*00c0*/  LDG.E R6, desc[UR4][R2.64] ;  /* 0x0000000402067981 */ /* 0x0024e2000c1e1900 */
[----:B------:R-:W-:Y:S01]  /*00d0*/  MOV R10, 0x3c80f082 ;  /* 0x3c80f082000a7802 */ /* 0x000fe20000000f00 */
[----:B------:R-:W-:Y:S02]  /*00e0*/  HFMA2 R9, -RZ, RZ, 1.875, 0 ;  /* 0x3f800000ff097431 */ /* 0x000fe400000001ff */
[----:B--2---:R-:W-:-:S04]  /*00f0*/  IMAD.WIDE R2, R7, 0x4, R4 ;  /* 0x0000000407027825 */ /* 0x004fc800078e0204 */
[C---:B---3--:R-:W-:Y:S01]  /*0100*/  FMUL R0, |R6|.reuse, 2.8853900432586669922 ;  /* 0x4038aa3b06007820 */ /* 0x048fe20000400200 */
[C---:B------:R-:W-:Y:S01]  /*0110*/  FMUL R11, R6.reuse, R6 ;  /* 0x00000006060b7220 */ /* 0x040fe20000400000 */
[C---:B------:R-:W-:Y:S02]  /*0120*/  FSETP.GE.AND P1, PT, |R6|.reuse, 0.60000002384185791016, PT ;  /* 0x3f19999a0600780b */ /* 0x040fe40003f26200 */
[----:B------:R-:W-:Y:S01]  /*0130*/  FSETP.GE.AND P0, PT, |R6|, 9.010913848876953125, PT ;  /* 0x41102cb40600780b */ /* 0x000fe20003f06200 */
[C---:B------:R-:W-:Y:S01]  /*0140*/  FFMA R10, R11.reuse, R10, -0.052303962409496307373 ;  /* 0xbd563cae0b0a7423 */ /* 0x040fe2000000000a */
[----:B------:R-:W0:Y:S02]  /*0150*/  MUFU.EX2 R0, R0 ;  /* 0x0000000000007308 */ /* 0x000e240000000800 */
[----:B0-----:R-:W-:Y:S01]  /*0160*/  FADD R8, R0, 1 ;  /* 0x3f80000000087421 */ /* 0x001fe20000000000 */
[----:B------:R-:W-:-:S04]  /*0170*/  FFMA R0, R11, R10, 0.1331529766321182251 ;  /* 0x3e0859410b007423 */ /* 0x000fc8000000000a */
[C---:B------:R-:W-:Y:S01]  /*0180*/  FFMA R0, R11.reuse, R0, -0.33332768082618713379 ;  /* 0xbeaaa9ed0b007423 */ /* 0x040fe20000000000 */
[----:B------:R-:W0:Y:S03]  /*0190*/  MUFU.RCP R8, R8 ;  /* 0x0000000800087308 */ /* 0x000e260000001000 */
[----:B------:R-:W-:Y:S01]  /*01a0*/  FFMA R11, R11, R0, RZ ;  /* 0x000000000b0b7223 */ /* 0x000fe200000000ff */
[----:B0-----:R-:W-:-:S05]  /*01b0*/  FFMA R9, R8, -2, R9 ;  /* 0xc000000008097823 */ /* 0x001fca0000000009 */
[----:B------:R-:W-:-:S04]  /*01c0*/  FSEL R9, R9, 1, !P0 ;  /* 0x3f80000009097808 */ /* 0x000fc80004000000 */
[--C-:B------:R-:W-:Y:S01]  /*01d0*/  LOP3.LUT R9, R9, 0x80000000, R6.reuse, 0xb8, !PT ;  /* 0x8000000009097812 */ /* 0x100fe200078eb806 */
[----:B------:R-:W-:-:S05]  /*01e0*/  @!P1 FFMA R9, R6, R11, R6 ;  /* 0x0000000b06099223 */ /* 0x000fca0000000006 */
[----:B------:R-:W-:Y:S01]  /*01f0*/  STG.E desc[UR4][R2.64], R9 ;  /* 0x0000000902007986 */ /* 0x000fe2000c101904 */
[----:B------:R-:W-:Y:S05]  /*0200*/  EXIT ;  /* 0x000000000000794d */ /* 0x000fea0003800000 */
.L_x_10:
        /* <DEDUP_REMOVED lines=15> */
.L_x_27:


//--------------------- .text._Z19fused_lstm_update_ciPfPKfS1_S1_S1_S1_S1_S1_S1_S1_S1_ --------------------------
	.section	.text._Z19fused_lstm_update_ciPfPKfS1_S1_S1_S1_S1_S1_S1_S1_S1_,"ax",@progbits
	.align	128
        .global         _Z19fused_lstm_update_ciPfPKfS1_S1_S1_S1_S1_S1_S1_S1_S1_
        .type           _Z19fused_lstm_update_ciPfPKfS1_S1_S1_S1_S1_S1_S1_S1_S1_,@function
        .size           _Z19fused_lstm_update_ciPfPKfS1_S1_S1_S1_S1_S1_S1_S1_S1_,(.L_x_23 - _Z19fused_lstm_update_ciPfPKfS1_S1_S1_S1_S1_S1_S1_S1_S1_)
        .other          _Z19fused_lstm_update_ciPfPKfS1_S1_S1_S1_S1_S1_S1_S1_S1_,@"STO_CUDA_ENTRY STV_DEFAULT"
_Z19fused_lstm_update_ciPfPKfS1_S1_S1_S1_S1_S1_S1_S1_S1_:
.text._Z19fused_lstm_update_ciPfPKfS1_S1_S1_S1_S1_S1_S1_S1_S1_:
        /* <DEDUP_REMOVED lines=16> */
[----:B---3--:R-:W-:-:S06]  /*0100*/  IMAD.WIDE R8, R3, 0x4, R8 ;  /* 0x0000000403087825 */ /* 0x008fcc00078e0208 */
[----:B------:R-:W2:Y:S01]  /*0110*/  LDG.E R9, desc[UR4][R8.64] ;  /* 0x0000000408097981 */ /* 0x000ea2000c1e1900 */
[----:B------:R-:W-:Y:S01]  /*0120*/  HFMA2 R11, -RZ, RZ, 0.96630859375, -0.0022525787353515625 ;  /* 0x3bbb989dff0b7431 */ /* 0x000fe200000001ff */
[----:B------:R-:W-:Y:S01]  /*0130*/  MOV R13, 0x437c0000 ;  /* 0x437c0000000d7802 */ /* 0x000fe20000000f00 */
[----:B------:R-:W-:Y:S01]  /*0140*/  BSSY.RECONVERGENT B0, `(.L_x_11) ;  /* 0x0000017000007945 */ /* 0x000fe20003800200 */
[----:B----4-:R-:W-:-:S04]  /*0150*/  FADD R0, R4, R7 ;  /* 0x0000000704007221 */ /* 0x010fc80000000000 */
[----:B--2---:R-:W-:-:S04]  /*0160*/  FADD R0, R0, R9 ;  /* 0x0000000900007221 */ /* 0x004fc80000000000 */
[----:B------:R-:W-:-:S04]  /*0170*/  FFMA.SAT R2, R0, -R11, 0.5 ;  /* 0x3f00000000027423 */ /* 0x000fc8000000280b */
[----:B------:R-:W-:-:S04]  /*0180*/  FFMA.RM R2, R2, R13, 12582913 ;  /* 0x4b40000102027423 */ /* 0x000fc8000000400d */
[----:B------:R-:W-:-:S04]  /*0190*/  FADD R11, R2, -12583039 ;  /* 0xcb40007f020b7421 */ /* 0x000fc80000000000 */
[----:B------:R-:W-:-:S04]  /*01a0*/  FFMA R11, R0, -1.4426950216293334961, -R11 ;  /* 0xbfb8aa3b000b7823 */ /* 0x000fc8000000080b */
[----:B------:R-:W-:-:S06]  /*01b0*/  FFMA R11, R0, -1.925963033500011079e-08, R11 ;  /* 0xb2a57060000b7823 */ /* 0x000fcc000000000b */
[----:B------:R-:W0:Y:S01]  /*01c0*/  MUFU.EX2 R11, R11 ;  /* 0x0000000b000b7308 */ /* 0x000e220000000800 */
[----:B------:R-:W-:-:S05]  /*01d0*/  SHF.L.U32 R2, R2, 0x17, RZ ;  /* 0x0000001702027819 */ /* 0x000fca00000006ff */
[----:B0-----:R-:W-:-:S05]  /*01e0*/  FFMA R0, R2, R11, 1 ;  /* 0x3f80000002007423 */ /* 0x001fca000000000b */
[----:B------:R-:W-:-:S04]  /*01f0*/  IADD3 R2, PT, PT, R0, 0x1800000, RZ ;  /* 0x0180000000027810 */ /* 0x000fc80007ffe0ff */
[----:B------:R-:W-:-:S04]  /*0200*/  LOP3.LUT R2, R2, 0x7f800000, RZ, 0xc0, !PT ;  /* 0x7f80000002027812 */ /* 0x000fc800078ec0ff */
[----:B------:R-:W-:-:S13]  /*0210*/  ISETP.GT.U32.AND P0, PT, R2, 0x1ffffff, PT ;  /* 0x01ffffff0200780c */ /* 0x000fda0003f04070 */
[----:B------:R-:W-:Y:S05]  /*0220*/  @P0 BRA `(.L_x_12) ;  /* 0x0000000000100947 */ /* 0x000fea0003800000 */
[----:B------:R-:W-:-:S07]  /*0230*/  MOV R6, 0x250 ;  /* 0x0000025000067802 */ /* 0x000fce0000000f00 */
[----:B------:R-:W-:Y:S05]  /*0240*/  CALL.REL.NOINC `($__internal_1_$__cuda_sm20_rcp_rn_f32_slowpath) ;  /* 0x0000000400387944 */ /* 0x000fea0003c00000 */
[----:B------:R-:W-:Y:S01]  /*0250*/  MOV R4, R2 ;  /* 0x0000000200047202 */ /* 0x000fe20000000f00 */
[----:B------:R-:W-:Y:S06]  /*0260*/  BRA `(.L_x_13) ;  /* 0x0000000000107947 */ /* 0x000fec0003800000 */
.L_x_12:
[----:B------:R-:W0:Y:S02]  /*0270*/  MUFU.RCP R5, R0 ;  /* 0x0000000000057308 */ /* 0x000e240000001000 */
[----:B0-----:R-:W-:-:S04]  /*0280*/  FFMA R2, R0, R5, -1 ;  /* 0xbf80000000027423 */ /* 0x001fc80000000005 */
[----:B------:R-:W-:-:S04]  /*0290*/  FADD.FTZ R2, -R2, -RZ ;  /* 0x800000ff02027221 */ /* 0x000fc80000010100 */
[----:B------:R-:W-:-:S07]  /*02a0*/  FFMA R4, R5, R2, R5 ;  /* 0x0000000205047223 */ /* 0x000fce0000000005 */
.L_x_13:
[----:B------:R-:W-:Y:S05]  /*02b0*/  BSYNC.RECONVERGENT B0 ;  /* 0x0000000000007941 */ /* 0x000fea0003800200 */
.L_x_11:
[----:B------:R-:W0:Y:S08]  /*02c0*/  LDC.64 R8, c[0x0][0x3a0] ;  /* 0x0000e800ff087b82 */ /* 0x000e300000000a00 */
[----:B------:R-:W1:Y:S08]  /*02d0*/  LDC.64 R10, c[0x0][0x3b8] ;  /* 0x0000ee00ff0a7b82 */ /* 0x000e700000000a00 */
[----:B------:R-:W2:Y:S01]  /*02e0*/  LDC.64 R12, c[0x0][0x3d0] ;  /* 0x0000f400ff0c7b82 */ /* 0x000ea20000000a00 */
[----:B0-----:R-:W-:-:S07]  /*02f0*/  IMAD.WIDE R8, R3, 0x4, R8 ;  /* 0x0000000403087825 */ /* 0x001fce00078e0208 */
[----:B------:R-:W0:Y:S01]  /*0300*/  LDC.64 R6, c[0x0][0x390] ;  /* 0x0000e400ff067b82 */ /* 0x000e220000000a00 */
[----:B------:R-:W3:Y:S01]  /*0310*/  LDG.E R8, desc[UR4][R8.64] ;  /* 0x0000000408087981 */ /* 0x000ee2000c1e1900 */
[----:B-1----:R-:W-:-:S06]  /*0320*/  IMAD.WIDE R10, R3, 0x4, R10 ;  /* 0x00000004030a7825 */ /* 0x002fcc00078e020a */
[----:B------:R-:W3:Y:S01]  /*0330*/  LDG.E R11, desc[UR4][R10.64] ;  /* 0x000000040a0b7981 */ /* 0x000ee2000c1e1900 */
[----:B--2---:R-:W-:-:S06]  /*0340*/  IMAD.WIDE R12, R3, 0x4, R12 ;  /* 0x00000004030c7825 */ /* 0x004fcc00078e020c */
[----:B------:R-:W2:Y:S01]  /*0350*/  LDG.E R13, desc[UR4][R12.64] ;  /* 0x000000040c0d7981 */ /* 0x000ea2000c1e1900 */
[----:B0-----:R-:W-:-:S05]  /*0360*/  IMAD.WIDE R6, R3, 0x4, R6 ;  /* 0x0000000403067825 */ /* 0x001fca00078e0206 */
[----:B------:R0:W5:Y:S01]  /*0370*/  LDG.E R5, desc[UR4][R6.64] ;  /* 0x0000000406057981 */ /* 0x000162000c1e1900 */
[----:B------:R-:W-:Y:S01]  /*0380*/  HFMA2 R15, -RZ, RZ, 0.96630859375, -0.0022525787353515625 ;  /* 0x3bbb989dff0f7431 */ /* 0x000fe200000001ff */
[----:B------:R-:W-:Y:S01]  /*0390*/  MOV R17, 0x437c0000 ;  /* 0x437c000000117802 */ /* 0x000fe20000000f00 */
[----:B------:R-:W-:Y:S01]  /*03a0*/  BSSY.RECONVERGENT B0, `(.L_x_14) ;  /* 0x0000016000007945 */ /* 0x000fe20003800200 */
[----:B---3--:R-:W-:-:S04]  /*03b0*/  FADD R0, R8, R11 ;  /* 0x0000000b08007221 */ /* 0x008fc80000000000 */
[----:B--2---:R-:W-:-:S04]  /*03c0*/  FADD R0, R0, R13 ;  /* 0x0000000d00007221 */ /* 0x004fc80000000000 */
[----:B------:R-:W-:-:S04]  /*03d0*/  FFMA.SAT R2, R0, -R15, 0.5 ;  /* 0x3f00000000027423 */ /* 0x000fc8000000280f */
[----:B------:R-:W-:-:S04]  /*03e0*/  FFMA.RM R2, R2, R17, 12582913 ;  /* 0x4b40000102027423 */ /* 0x000fc80000004011 */
[----:B------:R-:W-:-:S04]  /*03f0*/  FADD R9, R2, -12583039 ;  /* 0xcb40007f02097421 */ /* 0x000fc80000000000 */
[----:B------:R-:W-:-:S04]  /*0400*/  FFMA R9, R0, -1.4426950216293334961, -R9 ;  /* 0xbfb8aa3b00097823 */ /* 0x000fc80000000809 */
[----:B------:R-:W-:-:S06]  /*0410*/  FFMA R9, R0, -1.925963033500011079e-08, R9 ;  /* 0xb2a5706000097823 */ /* 0x000fcc0000000009 */
[----:B------:R-:W1:Y:S01]  /*0420*/  MUFU.EX2 R9, R9 ;  /* 0x0000000900097308 */ /* 0x000e620000000800 */
[----:B------:R-:W-:-:S05]  /*0430*/  SHF.L.U32 R2, R2, 0x17, RZ ;  /* 0x0000001702027819 */ /* 0x000fca00000006ff */
[----:B-1----:R-:W-:-:S05]  /*0440*/  FFMA R0, R2, R9, 1 ;  /* 0x3f80000002007423 */ /* 0x002fca0000000009 */
[----:B------:R-:W-:-:S04]  /*0450*/  IADD3 R2, PT, PT, R0, 0x1800000, RZ ;  /* 0x0180000000027810 */ /* 0x000fc80007ffe0ff */
[----:B------:R-:W-:-:S04]  /*0460*/  LOP3.LUT R2, R2, 0x7f800000, RZ, 0xc0, !PT ;  /* 0x7f80000002027812 */ /* 0x000fc800078ec0ff */
[----:B------:R-:W-:-:S13]  /*0470*/  ISETP.GT.U32.AND P0, PT, R2, 0x1ffffff, PT ;  /* 0x01ffffff0200780c */ /* 0x000fda0003f04070 */
[----:B0-----:R-:W-:Y:S05]  /*0480*/  @P0 BRA `(.L_x_15) ;  /* 0x00000000000c0947 */ /* 0x001fea0003800000 */
[----:B------:R-:W-:-:S07]  /*0490*/  MOV R6, 0x4b0 ;  /* 0x000004b000067802 */ /* 0x000fce0000000f00 */
[----:B-----5:R-:W-:Y:S05]  /*04a0*/  CALL.REL.NOINC `($__internal_1_$__cuda_sm20_rcp_rn_f32_slowpath) ;  /* 0x0000000000a07944 */ /* 0x020fea0003c00000 */
[----:B------:R-:W-:Y:S05]  /*04b0*/  BRA `(.L_x_16) ;  /* 0x0000000000107947 */ /* 0x000fea0003800000 */
.L_x_15:
[----:B------:R-:W0:Y:S02]  /*04c0*/  MUFU.RCP R7, R0 ;  /* 0x0000000000077308 */ /* 0x000e240000001000 */
[----:B0-----:R-:W-:-:S04]  /*04d0*/  FFMA R2, R0, R7, -1 ;  /* 0xbf80000000027423 */ /* 0x001fc80000000007 */
[----:B------:R-:W-:-:S04]  /*04e0*/  FADD.FTZ R2, -R2, -RZ ;  /* 0x800000ff02027221 */ /* 0x000fc80000010100 */
[----:B------:R-:W-:-:S07]  /*04f0*/  FFMA R2, R7, R2, R7 ;  /* 0x0000000207027223 */ /* 0x000fce0000000007 */
.L_x_16:
[----:B------:R-:W-:Y:S05]  /*0500*/  BSYNC.RECONVERGENT B0 ;  /* 0x0000000000007941 */ /* 0x000fea0003800200 */
.L_x_14:
[----:B------:R-:W0:Y:S08]  /*0510*/  LDC.64 R6, c[0x0][0x3a8] ;  /* 0x0000ea00ff067b82 */ /* 0x000e300000000a00 */
[----:B------:R-:W1:Y:S08]  /*0520*/  LDC.64 R8, c[0x0][0x3c0] ;  /* 0x0000f000ff087b82 */ /* 0x000e700000000a00 */
[----:B------:R-:W2:Y:S01]  /*0530*/  LDC.64 R10, c[0x0][0x3d8] ;  /* 0x0000f600ff0a7b82 */ /* 0x000ea20000000a00 */
[----:B0-----:R-:W-:-:S06]  /*0540*/  IMAD.WIDE R6, R3, 0x4, R6 ;  /* 0x0000000403067825 */ /* 0x001fcc00078e0206 */
[----:B------:R-:W3:Y:S01]  /*0550*/  LDG.E R6, desc[UR4][R6.64] ;  /* 0x0000000406067981 */ /* 0x000ee2000c1e1900 */
[----:B-1----:R-:W-:-:S06]  /*0560*/  IMAD.WIDE R8, R3, 0x4, R8 ;  /* 0x0000000403087825 */ /* 0x002fcc00078e0208 */
[----:B------:R-:W3:Y:S01]  /*0570*/  LDG.E R9, desc[UR4][R8.64] ;  /* 0x0000000408097981 */ /* 0x000ee2000c1e1900 */
[----:B--2---:R-:W-:-:S06]  /*0580*/  IMAD.WIDE R10, R3, 0x4, R10 ;  /* 0x00000004030a7825 */ /* 0x004fcc00078e020a */
[----:B------:R-:W2:Y:S01]  /*0590*/  LDG.E R11, desc[UR4][R10.64] ;  /* 0x000000040a0b7981 */ /* 0x000ea2000c1e1900 */
[----:B------:R-:W-:Y:S01]  /*05a0*/  MOV R16, 0x3c80f082 ;  /* 0x3c80f08200107802 */ /* 0x000fe20000000f00 */
[----:B------:R-:W-:Y:S02]  /*05b0*/  HFMA2 R14, -RZ, RZ, 1.875, 0 ;  /* 0x3f800000ff0e7431 */ /* 0x000fe400000001ff */
[----:B---3--:R-:W-:Y:S02]  /*05c0*/  FADD R0, R6, R9 ;  /* 0x0000000906007221 */ /* 0x008fe40000000000 */
[----:B------:R-:W0:Y:S02]  /*05d0*/  LDC.64 R6, c[0x0][0x388] ;  /* 0x0000e200ff067b82 */ /* 0x000e240000000a00 */
[----:B--2---:R-:W-:-:S04]  /*05e0*/  FADD R12, R0, R11 ;  /* 0x0000000b000c7221 */ /* 0x004fc80000000000 */
[----:B------:R-:W-:-:S06]  /*05f0*/  FMUL R0, |R12|, 2.8853900432586669922 ;  /* 0x4038aa3b0c007820 */ /* 0x000fcc0000400200 */
[----:B------:R-:W1:Y:S01]  /*0600*/  MUFU.EX2 R0, R0 ;  /* 0x0000000000007308 */ /* 0x000e620000000800 */
[----:B------:R-:W-:Y:S01]  /*0610*/  FMUL R15, R12, R12 ;  /* 0x0000000c0c0f7220 */ /* 0x000fe20000400000 */
[----:B-1----:R-:W-:-:S06]  /*0620*/  FADD R13, R0, 1 ;  /* 0x3f800000000d7421 */ /* 0x002fcc0000000000 */
[----:B------:R-:W1:Y:S01]  /*0630*/  MUFU.RCP R13, R13 ;  /* 0x0000000d000d7308 */ /* 0x000e620000001000 */
[----:B------:R-:W-:Y:S01]  /*0640*/  FFMA R10, R15, R16, -0.052303962409496307373 ;  /* 0xbd563cae0f0a7423 */ /* 0x000fe20000000010 */
[----:B------:R-:W-:-:S03]  /*0650*/  FSETP.GE.AND P1, PT, |R12|, 0.60000002384185791016, PT ;  /* 0x3f19999a0c00780b */ /* 0x000fc60003f26200 */
[----:B------:R-:W-:Y:S01]  /*0660*/  FFMA R0, R15, R10, 0.1331529766321182251 ;  /* 0x3e0859410f007423 */ /* 0x000fe2000000000a */
[----:B------:R-:W-:-:S03]  /*0670*/  FSETP.GE.AND P0, PT, |R12|, 9.010913848876953125, PT ;  /* 0x41102cb40c00780b */ /* 0x000fc60003f06200 */
[----:B------:R-:W-:Y:S01]  /*0680*/  FFMA R0, R15, R0, -0.33332768082618713379 ;  /* 0xbeaaa9ed0f007423 */ /* 0x000fe20000000000 */
[----:B-1----:R-:W-:-:S03]  /*0690*/  FFMA R8, R13, -2, R14 ;  /* 0xc00000000d087823 */ /* 0x002fc6000000000e */
[----:B------:R-:W-:Y:S02]  /*06a0*/  FFMA R15, R15, R0, RZ ;  /* 0x000000000f0f7223 */ /* 0x000fe400000000ff */
[----:B------:R-:W-:-:S04]  /*06b0*/  FSEL R9, R8, 1, !P0 ;  /* 0x3f80000008097808 */ /* 0x000fc80004000000 */
[--C-:B------:R-:W-:Y:S01]  /*06c0*/  LOP3.LUT R9, R9, 0x80000000, R12.reuse, 0xb8, !PT ;  /* 0x8000000009097812 */ /* 0x100fe200078eb80c */
[----:B------:R-:W-:-:S04]  /*06d0*/  @!P1 FFMA R9, R12, R15, R12 ;  /* 0x0000000f0c099223 */ /* 0x000fc8000000000c */
[----:B------:R-:W-:Y:S01]  /*06e0*/  FMUL R2, R9, R2 ;  /* 0x0000000209027220 */ /* 0x000fe20000400000 */
[----:B0-----:R-:W-:-:S04]  /*06f0*/  IMAD.WIDE R6, R3, 0x4, R6 ;  /* 0x0000000403067825 */ /* 0x001fc800078e0206 */
[----:B-----5:R-:W-:-:S05]  /*0700*/  FFMA R5, R5, R4, R2 ;  /* 0x0000000405057223 */ /* 0x020fca0000000002 */
[----:B------:R-:W-:Y:S01]  /*0710*/  STG.E desc[UR4][R6.64], R5 ;  /* 0x0000000506007986 */ /* 0x000fe2000c101904 */
[----:B------:R-:W-:Y:S05]  /*0720*/  EXIT ;  /* 0x000000000000794d */ /* 0x000fea0003800000 */
        .weak           $__internal_1_$__cuda_sm20_rcp_rn_f32_slowpath
        .type           $__internal_1_$__cuda_sm20_rcp_rn_f32_slowpath,@function
        .size           $__internal_1_$__cuda_sm20_rcp_rn_f32_slowpath,(.L_x_23 - $__internal_1_$__cuda_sm20_rcp_rn_f32_slowpath)
$__internal_1_$__cuda_sm20_rcp_rn_f32_slowpath:
[----:B------:R-:W-:Y:S01]  /*0730*/  SHF.L.U32 R2, R0, 0x1, RZ ;  /* 0x0000000100027819 */ /* 0x000fe200000006ff */
[----:B------:R-:W-:Y:S03]  /*0740*/  BSSY.RECONVERGENT B1, `(.L_x_17) ;  /* 0x0000030000017945 */ /* 0x000fe60003800200 */
        /* <DEDUP_REMOVED lines=13> */
.L_x_18:
[----:B------:R-:W-:-:S04]  /*0820*/  IADD3 R13, PT, PT, R11, -0xfd, RZ ;  /* 0xffffff030b0d7810 */ /* 0x000fc80007ffe0ff */
[----:B------:R-:W-:-:S13]  /*0830*/  ISETP.GT.U32.AND P0, PT, R13, 0x1, PT ;  /* 0x000000010d00780c */ /* 0x000fda0003f04070 */
[----:B------:R-:W-:Y:S05]  /*0840*/  @P0 BRA `(.L_x_20) ;  /* 0x0000000000780947 */ /* 0x000fea0003800000 */
[----:B------:R-:W-:Y:S01]  /*0850*/  LOP3.LUT R2, R0, 0x7fffff, RZ, 0xc0, !PT ;  /* 0x007fffff00027812 */ /* 0x000fe200078ec0ff */
[----:B------:R-:W-:-:S03]  /*0860*/  HFMA2 R10, -RZ, RZ, 0, 1.78813934326171875e-07 ;  /* 0x00000003ff0a7431 */ /* 0x000fc600000001ff */
[----:B------:R-:W-:-:S04]  /*0870*/  LOP3.LUT R2, R2, 0x3f800000, RZ, 0xfc, !PT ;  /* 0x3f80000002027812 */ /* 0x000fc800078efcff */
[----:B------:R-:W0:Y:S01]  /*0880*/  MUFU.RCP R7, R2 ;  /* 0x0000000200077308 */ /* 0x000e220000001000 */
[----:B------:R-:W-:Y:S01]  /*0890*/  SHF.L.U32 R10, R10, R13, RZ ;  /* 0x0000000d0a0a7219 */ /* 0x000fe200000006ff */
        /* <DEDUP_REMOVED lines=16> */
[----:B------:R-:W-:-:S04]  /*09a0*/  SEL R2, RZ, 0x1, !P0 ;  /* 0x00000001ff027807 */ /* 0x000fc80004000000 */
[----:B------:R-:W-:-:S04]  /*09b0*/  IADD3 R2, PT, PT, -R2, RZ, RZ ;  /* 0x000000ff02027210 */ /* 0x000fc80007ffe1ff */
[----:B------:R-:W-:Y:S02]  /*09c0*/  ISETP.GE.AND P0, PT, R2, RZ, PT ;  /* 0x000000ff0200720c */ /* 0x000fe40003f06270 */
[----:B------:R-:W-:-:S04]  /*09d0*/  IADD3 R2, PT, PT, R11, -0xfc, RZ ;  /* 0xffffff040b027810 */ /* 0x000fc80007ffe0ff */
[----:B------:R-:W-:-:S07]  /*09e0*/  SHF.R.U32.HI R7, RZ, R2, R7 ;  /* 0x00000002ff077219 */ /* 0x000fce0000011607 */
[----:B------:R-:W-:-:S04]  /*09f0*/  @!P0 IADD3 R7, PT, PT, R7, 0x1, RZ ;  /* 0x0000000107078810 */ /* 0x000fc80007ffe0ff */
[----:B------:R-:W-:-:S04]  /*0a00*/  @!P1 SHF.L.U32 R7, R7, 0x1, RZ ;  /* 0x0000000107079819 */ /* 0x000fc800000006ff */
[----:B------:R-:W-:Y:S01]  /*0a10*/  LOP3.LUT R7, R7, 0x80000000, R0, 0xf8, !PT ;  /* 0x8000000007077812 */ /* 0x000fe200078ef800 */
[----:B------:R-:W-:Y:S06]  /*0a20*/  BRA `(.L_x_19) ;  /* 0x0000000000047947 */ /* 0x000fec0003800000 */
.L_x_20:
[----:B------:R0:W1:Y:S02]  /*0a30*/  MUFU.RCP R7, R0 ;  /* 0x0000000000077308 */ /* 0x0000640000001000 */
.L_x_19:
[----:B------:R-:W-:Y:S05]  /*0a40*/  BSYNC.RECONVERGENT B1 ;  /* 0x0000000000017941 */ /* 0x000fea0003800200 */
.L_x_17:
[----:B-1----:R-:W-:Y:S01]  /*0a50*/  MOV R2, R7 ;  /* 0x0000000700027202 */ /* 0x002fe20000000f00 */
[----:B------:R-:W-:-:S04]  /*0a60*/  HFMA2 R7, -RZ, RZ, 0, 0 ;  /* 0x00000000ff077431 */ /* 0x000fc800000001ff */
[----:B0-----:R-:W-:Y:S05]  /*0a70*/  RET.REL.NODEC R6 `(_Z19fused_lstm_update_ciPfPKfS1_S1_S1_S1_S1_S1_S1_S1_S1_) ;  /* 0xfffffff406607950 */ /* 0x001fea0003c3ffff */
.L_x_21:
        /* <DEDUP_REMOVED lines=16> */
.L_x_23:


//--------------------- .nv.shared.reserved.0     --------------------------
	.section	.nv.shared.reserved.0,"aw",@nobits
	.weak		__nv_reservedSMEM_offset_0_alias
	.size		__nv_reservedSMEM_offset_0_alias, 0, 64
	.other		__nv_reservedSMEM_offset_0_alias,@"STO_CUDA_RESERVED_SHARED STV_DEFAULT"
__nv_reservedSMEM_offset_0_alias:
	.zero		0
	.zero		64


//--------------------- .nv.constant0._Z9pw_vecMulPfPKfS1_i --------------------------
	.section	.nv.constant0._Z9pw_vecMulPfPKfS1_i,"a",@progbits
	.sectionflags	@""
	.align	4
.nv.constant0._Z9pw_vecMulPfPKfS1_i:
	.zero		924


//--------------------- .nv.constant0._Z9pw_vecAddPfPKfS1_i --------------------------
	.section	.nv.constant0._Z9pw_vecAddPfPKfS1_i,"a",@progbits
	.sectionflags	@""
	.align	4
.nv.constant0._Z9pw_vecAddPfPKfS1_i:
	.zero		924


//--------------------- .nv.constant0._Z10pw_sigmoidPfPKfi --------------------------
	.section	.nv.constant0._Z10pw_sigmoidPfPKfi,"a",@progbits
	.sectionflags	@""
	.align	4
.nv.constant0._Z10pw_sigmoidPfPKfi:
	.zero		916


//--------------------- .nv.constant0._Z7pw_tanhPfPKfi --------------------------
	.section	.nv.constant0._Z7pw_tanhPfPKfi,"a",@progbits
	.sectionflags	@""
	.align	4
.nv.constant0._Z7pw_tanhPfPKfi:
	.zero		916


//--------------------- .nv.constant0._Z19fused_lstm_update_ciPfPKfS1_S1_S1_S1_S1_S1_S1_S1_S1_ --------------------------
	.section	.nv.constant0._Z19fused_lstm_update_ciPfPKfS1_S1_S1_S1_S1_S1_S1_S1_S1_,"a",@progbits
	.sectionflags	@""
	.align	4
.nv.constant0._Z19fused_lstm_update_ciPfPKfS1_S1_S1_S1_S1_S1_S1_S1_S1_:
	.zero		992


//--------------------- SYMBOLS --------------------------

	.type		.nv.reservedSmem.offset0,@object
	.size		.nv.reservedSmem.offset0,0x4
